// auto-generated by cutlass_sweep.gemm — config: {"arch": "sm_100", "cluster_m": 2, "cluster_n": 1, "dtype": "e4m3", "dtype_b": "e4m3", "layout": "nt", "stages": 0, "tile_k": 64, "tile_m": 64, "tile_n": 128}
#include "cutlass/cutlass.h"
#include "cutlass/gemm/collective/collective_builder.hpp"
#include "cutlass/gemm/device/gemm_universal_adapter.h"
#include "cutlass/gemm/kernel/gemm_universal.hpp"
#include "cutlass/epilogue/collective/collective_builder.hpp"

using ElemA = cutlass::float_e4m3_t;
using ElemB = cutlass::float_e4m3_t;
using ElemCD = cutlass::float_e4m3_t;
using Acc  = float;
using TileShape    = cute::Shape<cute::_64, cute::_128, cute::_64>;
using ClusterShape = cute::Shape<cute::_2, cute::_1, cute::_1>;

using CollectiveEpilogue = typename cutlass::epilogue::collective::CollectiveBuilder<
    cutlass::arch::Sm100, cutlass::arch::OpClassTensorOp,
    TileShape, ClusterShape,
    cutlass::epilogue::collective::EpilogueTileAuto,
    Acc, Acc,
    ElemCD, cutlass::layout::RowMajor, 128 / cutlass::sizeof_bits<ElemCD>::value,
    ElemCD, cutlass::layout::RowMajor, 128 / cutlass::sizeof_bits<ElemCD>::value,
    cutlass::epilogue::collective::EpilogueScheduleAuto
  >::CollectiveOp;

using CollectiveMainloop = typename cutlass::gemm::collective::CollectiveBuilder<
    cutlass::arch::Sm100, cutlass::arch::OpClassTensorOp,
    ElemA, cutlass::layout::RowMajor, 128 / cutlass::sizeof_bits<ElemA>::value,
    ElemB, cutlass::layout::ColumnMajor, 128 / cutlass::sizeof_bits<ElemB>::value,
    Acc,
    TileShape, ClusterShape,
    cutlass::gemm::collective::StageCountAutoCarveout<static_cast<int>(sizeof(typename CollectiveEpilogue::SharedStorage))>,
    cutlass::gemm::collective::KernelScheduleAuto
  >::CollectiveOp;

using GemmKernel = cutlass::gemm::kernel::GemmUniversal<
    cute::Shape<int,int,int,int>,
    CollectiveMainloop,
    CollectiveEpilogue
>;
using Gemm = cutlass::gemm::device::GemmUniversalAdapter<GemmKernel>;

// Force the device kernel symbol into the cubin without needing a host main.
auto* _anchor = &cutlass::device_kernel<GemmKernel>;


// ===== COMPILED SASS (sm_100a) =====

	.target	sm_100a

	.elftype	@"ET_EXEC"


//--------------------- .note.nv.tkinfo           --------------------------
	.section	.note.nv.tkinfo,"",@"SHT_NOTE"
	.sectionflags	@"SHF_NOTE_NV_TKINFO"
	.tkinfo
        /*0018*/ 	.word	0x00000002
        /*0030*/ 	.string	""
        /*0030*/ 	.string	"ptxas"
        /*0030*/ 	.string	"Cuda compilation tools, release 13.0, V13.0.88"
        /*0030*/ 	.string	"Build cuda_13.0.r13.0/compiler.36424714_0"
        /*0030*/ 	.string	"-arch sm_100a -m 64 "



//--------------------- .note.nv.cuinfo           --------------------------
	.section	.note.nv.cuinfo,"",@"SHT_NOTE"
	.sectionflags	@"SHF_NOTE_NV_CUINFO"
        /*0018*/ 	.short	0x0002
        /*001a*/ 	.short	0x0064
        /*001c*/ 	.short	0x0082
	.zero		2


//--------------------- .nv.info                  --------------------------
	.section	.nv.info,"",@"SHT_CUDA_INFO"
	.align	4


	//----- nvinfo : EIATTR_REGCOUNT
	.align		4
        /*0000*/ 	.byte	0x04, 0x2f
        /*0002*/ 	.short	(.L_19 - .L_18)
	.align		4
.L_18:
        /*0004*/ 	.word	index@(_ZN7cutlass13device_kernelINS_4gemm6kernel13GemmUniversalIN4cute5tupleIJiiiiEEENS1_10collective13CollectiveMmaINS1_35MainloopSm100TmaUmmaWarpSpecializedILi17ELi2ELi4ENS5_IJNS4_1CILi2EEENSA_ILi1EEESC_EEEEENS5_IJNSA_ILi64EEENSA_ILi128EEESF_EEENS_12float_e4m3_tENS5_IJlSC_lEEESI_SJ_NS4_8TiledMMAINS4_8MMA_AtomIJNS4_10MMA_TraitsINS4_19SM100_MMA_F8F6F4_SSEJSI_SI_fSF_SG_NS4_17integral_constantINS4_4UMMA5MajorELSQ_0EEESR_NSO_INSP_7ScaleInELSS_0EEEST_EEEEEENS4_6LayoutINS5_IJSC_SC_SC_EEENS5_IJNSA_ILi0EEESY_SY_EEEEENS5_IJNS4_10UnderscoreES11_S11_EEEEENS4_13SM90_TMA_LOADENS4_14ComposedLayoutINS4_7SwizzleILi2ELi4ELi3EEENS4_18smem_ptr_flag_bitsILi8EEENSW_INS5_IJNSA_ILi8EEESF_EEENS5_IJSF_SC_EEEEEEEvNS4_8identityENS4_23SM90_TMA_LOAD_MULTICASTES1E_vS1F_EENS_8epilogue10collective18CollectiveEpilogueINS1I_23Sm100TmaWarpSpecializedILi2ELi2ELi32ELb0ELb0EEEJSH_NS5_IJNSW_ISF_SC_EES1N_EEESI_SJ_SI_SJ_NS1I_6fusion15FusionCallbacksIS1M_NS1P_17LinearCombinationISI_fSI_fLNS_15FloatRoundStyleE2EEESH_S1O_JEEENS4_5SM1004TMEM4LOAD26SM100_TMEM_LOAD_16dp32b32xES14_S1E_NS4_39AutoVectorizingCopyWithAssumedAlignmentILi128EEENS4_14SM90_TMA_STOREES1E_S20_S20_EEEvvEEEEvNT_6ParamsE)
        /*0008*/ 	.word	0x00000072


	//----- nvinfo : EIATTR_FRAME_SIZE
	.align		4
.L_19:
        /*000c*/ 	.byte	0x04, 0x11
        /*000e*/ 	.short	(.L_21 - .L_20)
	.align		4
.L_20:
        /*0010*/ 	.word	index@($__internal_2_$__cuda_sm10x_tcgen05_guardrail_trap_unallocated_columns_being_dealloced)
        /*0014*/ 	.word	0x00000000


	//----- nvinfo : EIATTR_FRAME_SIZE
	.align		4
.L_21:
        /*0018*/ 	.byte	0x04, 0x11
        /*001a*/ 	.short	(.L_23 - .L_22)
	.align		4
.L_22:
        /*001c*/ 	.word	index@($__internal_1_$__cuda_sm10x_tcgen05_guardrail_trap_phase_invalid_during_alloc)
        /*0020*/ 	.word	0x00000000


	//----- nvinfo : EIATTR_FRAME_SIZE
	.align		4
.L_23:
        /*0024*/ 	.byte	0x04, 0x11
        /*0026*/ 	.short	(.L_25 - .L_24)
	.align		4
.L_24:
        /*0028*/ 	.word	index@($__internal_0_$__cuda_sm10x_tcgen05_guardrail_trap_col_being_dealloced_not_returned_by_alloc)
        /*002c*/ 	.word	0x00000000


	//----- nvinfo : EIATTR_FRAME_SIZE
	.align		4
.L_25:
        /*0030*/ 	.byte	0x04, 0x11
        /*0032*/ 	.short	(.L_27 - .L_26)
	.align		4
.L_26:
        /*0034*/ 	.word	index@(_ZN7cutlass13device_kernelINS_4gemm6kernel13GemmUniversalIN4cute5tupleIJiiiiEEENS1_10collective13CollectiveMmaINS1_35MainloopSm100TmaUmmaWarpSpecializedILi17ELi2ELi4ENS5_IJNS4_1CILi2EEENSA_ILi1EEESC_EEEEENS5_IJNSA_ILi64EEENSA_ILi128EEESF_EEENS_12float_e4m3_tENS5_IJlSC_lEEESI_SJ_NS4_8TiledMMAINS4_8MMA_AtomIJNS4_10MMA_TraitsINS4_19SM100_MMA_F8F6F4_SSEJSI_SI_fSF_SG_NS4_17integral_constantINS4_4UMMA5MajorELSQ_0EEESR_NSO_INSP_7ScaleInELSS_0EEEST_EEEEEENS4_6LayoutINS5_IJSC_SC_SC_EEENS5_IJNSA_ILi0EEESY_SY_EEEEENS5_IJNS4_10UnderscoreES11_S11_EEEEENS4_13SM90_TMA_LOADENS4_14ComposedLayoutINS4_7SwizzleILi2ELi4ELi3EEENS4_18smem_ptr_flag_bitsILi8EEENSW_INS5_IJNSA_ILi8EEESF_EEENS5_IJSF_SC_EEEEEEEvNS4_8identityENS4_23SM90_TMA_LOAD_MULTICASTES1E_vS1F_EENS_8epilogue10collective18CollectiveEpilogueINS1I_23Sm100TmaWarpSpecializedILi2ELi2ELi32ELb0ELb0EEEJSH_NS5_IJNSW_ISF_SC_EES1N_EEESI_SJ_SI_SJ_NS1I_6fusion15FusionCallbacksIS1M_NS1P_17LinearCombinationISI_fSI_fLNS_15FloatRoundStyleE2EEESH_S1O_JEEENS4_5SM1004TMEM4LOAD26SM100_TMEM_LOAD_16dp32b32xES14_S1E_NS4_39AutoVectorizingCopyWithAssumedAlignmentILi128EEENS4_14SM90_TMA_STOREES1E_S20_S20_EEEvvEEEEvNT_6ParamsE)
        /*0038*/ 	.word	0x00000000


	//----- nvinfo : EIATTR_MIN_STACK_SIZE
	.align		4
.L_27:
        /*003c*/ 	.byte	0x04, 0x12
        /*003e*/ 	.short	(.L_29 - .L_28)
	.align		4
.L_28:
        /*0040*/ 	.word	index@(_ZN7cutlass13device_kernelINS_4gemm6kernel13GemmUniversalIN4cute5tupleIJiiiiEEENS1_10collective13CollectiveMmaINS1_35MainloopSm100TmaUmmaWarpSpecializedILi17ELi2ELi4ENS5_IJNS4_1CILi2EEENSA_ILi1EEESC_EEEEENS5_IJNSA_ILi64EEENSA_ILi128EEESF_EEENS_12float_e4m3_tENS5_IJlSC_lEEESI_SJ_NS4_8TiledMMAINS4_8MMA_AtomIJNS4_10MMA_TraitsINS4_19SM100_MMA_F8F6F4_SSEJSI_SI_fSF_SG_NS4_17integral_constantINS4_4UMMA5MajorELSQ_0EEESR_NSO_INSP_7ScaleInELSS_0EEEST_EEEEEENS4_6LayoutINS5_IJSC_SC_SC_EEENS5_IJNSA_ILi0EEESY_SY_EEEEENS5_IJNS4_10UnderscoreES11_S11_EEEEENS4_13SM90_TMA_LOADENS4_14ComposedLayoutINS4_7SwizzleILi2ELi4ELi3EEENS4_18smem_ptr_flag_bitsILi8EEENSW_INS5_IJNSA_ILi8EEESF_EEENS5_IJSF_SC_EEEEEEEvNS4_8identityENS4_23SM90_TMA_LOAD_MULTICASTES1E_vS1F_EENS_8epilogue10collective18CollectiveEpilogueINS1I_23Sm100TmaWarpSpecializedILi2ELi2ELi32ELb0ELb0EEEJSH_NS5_IJNSW_ISF_SC_EES1N_EEESI_SJ_SI_SJ_NS1I_6fusion15FusionCallbacksIS1M_NS1P_17LinearCombinationISI_fSI_fLNS_15FloatRoundStyleE2EEESH_S1O_JEEENS4_5SM1004TMEM4LOAD26SM100_TMEM_LOAD_16dp32b32xES14_S1E_NS4_39AutoVectorizingCopyWithAssumedAlignmentILi128EEENS4_14SM90_TMA_STOREES1E_S20_S20_EEEvvEEEEvNT_6ParamsE)
        /*0044*/ 	.word	0x00000000
.L_29:


//--------------------- .nv.compat                --------------------------
	.section	.nv.compat,"",@"SHT_CUDA_COMPAT_INFO"
	.align	4
        /*0000*/ 	.byte	0x02, 0x09, 0x01, 0x00, 0x02, 0x02, 0x02, 0x00, 0x02, 0x05, 0x05, 0x00, 0x03, 0x07, 0x01, 0x01
        /*0010*/ 	.byte	0x02, 0x03, 0x01, 0x00, 0x02, 0x06, 0x01, 0x00, 0x04, 0x0b, 0x08, 0x00, 0x09, 0x00, 0x00, 0x00
        /*0020*/ 	.byte	0x00, 0x00, 0x00, 0x00


//--------------------- .nv.info._ZN7cutlass13device_kernelINS_4gemm6kernel13GemmUniversalIN4cute5tupleIJiiiiEEENS1_10collective13CollectiveMmaINS1_35MainloopSm100TmaUmmaWarpSpecializedILi17ELi2ELi4ENS5_IJNS4_1CILi2EEENSA_ILi1EEESC_EEEEENS5_IJNSA_ILi64EEENSA_ILi128EEESF_EEENS_12float_e4m3_tENS5_IJlSC_lEEESI_SJ_NS4_8TiledMMAINS4_8MMA_AtomIJNS4_10MMA_TraitsINS4_19SM100_MMA_F8F6F4_SSEJSI_SI_fSF_SG_NS4_17integral_constantINS4_4UMMA5MajorELSQ_0EEESR_NSO_INSP_7ScaleInELSS_0EEEST_EEEEEENS4_6LayoutINS5_IJSC_SC_SC_EEENS5_IJNSA_ILi0EEESY_SY_EEEEENS5_IJNS4_10UnderscoreES11_S11_EEEEENS4_13SM90_TMA_LOADENS4_14ComposedLayoutINS4_7SwizzleILi2ELi4ELi3EEENS4_18smem_ptr_flag_bitsILi8EEENSW_INS5_IJNSA_ILi8EEESF_EEENS5_IJSF_SC_EEEEEEEvNS4_8identityENS4_23SM90_TMA_LOAD_MULTICASTES1E_vS1F_EENS_8epilogue10collective18CollectiveEpilogueINS1I_23Sm100TmaWarpSpecializedILi2ELi2ELi32ELb0ELb0EEEJSH_NS5_IJNSW_ISF_SC_EES1N_EEESI_SJ_SI_SJ_NS1I_6fusion15FusionCallbacksIS1M_NS1P_17LinearCombinationISI_fSI_fLNS_15FloatRoundStyleE2EEESH_S1O_JEEENS4_5SM1004TMEM4LOAD26SM100_TMEM_LOAD_16dp32b32xES14_S1E_NS4_39AutoVectorizingCopyWithAssumedAlignmentILi128EEENS4_14SM90_TMA_STOREES1E_S20_S20_EEEvvEEEEvNT_6ParamsE --------------------------
	.section	.nv.info._ZN7cutlass13device_kernelINS_4gemm6kernel13GemmUniversalIN4cute5tupleIJiiiiEEENS1_10collective13CollectiveMmaINS1_35MainloopSm100TmaUmmaWarpSpecializedILi17ELi2ELi4ENS5_IJNS4_1CILi2EEENSA_ILi1EEESC_EEEEENS5_IJNSA_ILi64EEENSA_ILi128EEESF_EEENS_12float_e4m3_tENS5_IJlSC_lEEESI_SJ_NS4_8TiledMMAINS4_8MMA_AtomIJNS4_10MMA_TraitsINS4_19SM100_MMA_F8F6F4_SSEJSI_SI_fSF_SG_NS4_17integral_constantINS4_4UMMA5MajorELSQ_0EEESR_NSO_INSP_7ScaleInELSS_0EEEST_EEEEEENS4_6LayoutINS5_IJSC_SC_SC_EEENS5_IJNSA_ILi0EEESY_SY_EEEEENS5_IJNS4_10UnderscoreES11_S11_EEEEENS4_13SM90_TMA_LOADENS4_14ComposedLayoutINS4_7SwizzleILi2ELi4ELi3EEENS4_18smem_ptr_flag_bitsILi8EEENSW_INS5_IJNSA_ILi8EEESF_EEENS5_IJSF_SC_EEEEEEEvNS4_8identityENS4_23SM90_TMA_LOAD_MULTICASTES1E_vS1F_EENS_8epilogue10collective18CollectiveEpilogueINS1I_23Sm100TmaWarpSpecializedILi2ELi2ELi32ELb0ELb0EEEJSH_NS5_IJNSW_ISF_SC_EES1N_EEESI_SJ_SI_SJ_NS1I_6fusion15FusionCallbacksIS1M_NS1P_17LinearCombinationISI_fSI_fLNS_15FloatRoundStyleE2EEESH_S1O_JEEENS4_5SM1004TMEM4LOAD26SM100_TMEM_LOAD_16dp32b32xES14_S1E_NS4_39AutoVectorizingCopyWithAssumedAlignmentILi128EEENS4_14SM90_TMA_STOREES1E_S20_S20_EEEvvEEEEvNT_6ParamsE,"",@"SHT_CUDA_INFO"
	.sectionflags	@""
	.align	4


	//----- nvinfo : EIATTR_CUDA_API_VERSION
	.align		4
        /*0000*/ 	.byte	0x04, 0x37
        /*0002*/ 	.short	(.L_31 - .L_30)
.L_30:
        /*0004*/ 	.word	0x00000082


	//----- nvinfo : EIATTR_KPARAM_INFO
	.align		4
.L_31:
        /*0008*/ 	.byte	0x04, 0x17
        /*000a*/ 	.short	(.L_33 - .L_32)
.L_32:
        /*000c*/ 	.word	0x00000000
        /*0010*/ 	.short	0x0000
        /*0012*/ 	.short	0x0000
        /*0014*/ 	.byte	0x00, 0xf0, 0x01, 0x20


	//----- nvinfo : EIATTR_AT_ENTRY_FRAGMENTS
	.align		4
.L_33:
        /*0018*/ 	.byte	0x04, 0x4f
        /*001a*/ 	.short	(.L_35 - .L_34)


	//   ....[0]....
.L_34:
        /*001c*/ 	.word	0x00000006


	//----- nvinfo : EIATTR_RESERVED_SMEM_USED
	.align		4
.L_35:
        /*0020*/ 	.byte	0x01, 0x41
	.zero		2


	//----- nvinfo : EIATTR_SPARSE_MMA_MASK
	.align		4
        /*0024*/ 	.byte	0x03, 0x50
        /*0026*/ 	.short	0x0000


	//----- nvinfo : EIATTR_TCGEN05_1CTA_USED
	.align		4
        /*0028*/ 	.byte	0x01, 0x51
	.zero		2


	//----- nvinfo : EIATTR_MAXREG_COUNT
	.align		4
        /*002c*/ 	.byte	0x03, 0x1b
        /*002e*/ 	.short	0x00ff


	//----- nvinfo : EIATTR_NUM_BARRIERS
	.align		4
        /*0030*/ 	.byte	0x02, 0x4c
        /*0032*/ 	.byte	0x07
	.zero		1


	//----- nvinfo : EIATTR_EXTERNS
	.align		4
        /*0034*/ 	.byte	0x04, 0x0f
        /*0036*/ 	.short	(.L_37 - .L_36)


	//   ....[0]....
	.align		4
.L_36:
        /*0038*/ 	.word	index@(__assertfail)


	//----- nvinfo : EIATTR_MERCURY_ISA_VERSION
	.align		4
.L_37:
        /*003c*/ 	.byte	0x03, 0x5f
        /*003e*/ 	.short	0x0101


	//----- nvinfo : EIATTR_INT_WARP_WIDE_INSTR_OFFSETS
	.align		4
        /*0040*/ 	.byte	0x04, 0x31
        /*0042*/ 	.short	(.L_39 - .L_38)


	//   ....[0]....
.L_38:
        /*0044*/ 	.word	0x00004490


	//   ....[1]....
        /*0048*/ 	.word	0x000044b0


	//   ....[2]....
        /*004c*/ 	.word	0x000044e0


	//   ....[3]....
        /*0050*/ 	.word	0x000050b0


	//   ....[4]....
        /*0054*/ 	.word	0x00005120


	//   ....[5]....
        /*0058*/ 	.word	0x00005210


	//   ....[6]....
        /*005c*/ 	.word	0x000052c0


	//----- nvinfo : EIATTR_COOP_GROUP_MASK_REGIDS
	.align		4
.L_39:
        /*0060*/ 	.byte	0x04, 0x29
        /*0062*/ 	.short	(.L_41 - .L_40)


	//   ....[0]....
.L_40:
        /*0064*/ 	.word	0xffffffff


	//   ....[1]....
        /*0068*/ 	.word	0xffffffff


	//   ....[2]....
        /*006c*/ 	.word	0xffffffff


	//   ....[3]....
        /*0070*/ 	.word	0xffffffff


	//   ....[4]....
        /*0074*/ 	.word	0xffffffff


	//   ....[5]....
        /*0078*/ 	.word	0xffffffff


	//   ....[6]....
        /*007c*/ 	.word	0xffffffff


	//   ....[7]....
        /*0080*/ 	.word	0xffffffff


	//   ....[8]....
        /*0084*/ 	.word	0xffffffff


	//   ....[9]....
        /*0088*/ 	.word	0xffffffff


	//   ....[10]....
        /*008c*/ 	.word	0xffffffff


	//   ....[11]....
        /*0090*/ 	.word	0xffffffff


	//   ....[12]....
        /*0094*/ 	.word	0xffffffff


	//   ....[13]....
        /*0098*/ 	.word	0xffffffff


	//----- nvinfo : EIATTR_COOP_GROUP_INSTR_OFFSETS
	.align		4
.L_41:
        /*009c*/ 	.byte	0x04, 0x28
        /*009e*/ 	.short	(.L_43 - .L_42)


	//   ....[0]....
.L_42:
        /*00a0*/ 	.word	0x00000080


	//   ....[1]....
        /*00a4*/ 	.word	0x000004f0


	//   ....[2]....
        /*00a8*/ 	.word	0x00000850


	//   ....[3]....
        /*00ac*/ 	.word	0x000009b0


	//   ....[4]....
        /*00b0*/ 	.word	0x00000ab0


	//   ....[5]....
        /*00b4*/ 	.word	0x00000c20


	//   ....[6]....
        /*00b8*/ 	.word	0x00000dc0


	//   ....[7]....
        /*00bc*/ 	.word	0x00000f80


	//   ....[8]....
        /*00c0*/ 	.word	0x00002140


	//   ....[9]....
        /*00c4*/ 	.word	0x00003760


	//   ....[10]....
        /*00c8*/ 	.word	0x00003970


	//   ....[11]....
        /*00cc*/ 	.word	0x000039a0


	//   ....[12]....
        /*00d0*/ 	.word	0x00004370


	//   ....[13]....
        /*00d4*/ 	.word	0x000045a0


	//----- nvinfo : EIATTR_VRC_CTA_INIT_COUNT
	.align		4
.L_43:
        /*00d8*/ 	.byte	0x02, 0x4a
        /*00da*/ 	.byte	0x80
	.zero		1


	//----- nvinfo : EIATTR_SYSCALL_OFFSETS
	.align		4
        /*00dc*/ 	.byte	0x04, 0x46
        /*00de*/ 	.short	(.L_45 - .L_44)


	//   ....[0]....
.L_44:
        /*00e0*/ 	.word	0x00005ed0


	//   ....[1]....
        /*00e4*/ 	.word	0x00006010


	//   ....[2]....
        /*00e8*/ 	.word	0x00006840


	//   ....[3]....
        /*00ec*/ 	.word	0x000075d0


	//----- nvinfo : EIATTR_MBARRIER_INSTR_OFFSETS
	.align		4
.L_45:
        /*00f0*/ 	.byte	0x04, 0x39
        /*00f2*/ 	.short	(.L_47 - .L_46)


	//   ....[0]....
.L_46:
        /*00f4*/ 	.word	0x00000610
        /*00f8*/ 	.word	0x000000ff
        /*00fc*/ 	.word	0x00000000
        /*0100*/ 	.short	0x0100
        /*0102*/ 	.byte	0x04
	.zero		1


	//   ....[1]....
        /*0104*/ 	.word	0x00000620
        /*0108*/ 	.word	0x000000ff
        /*010c*/ 	.word	0x00000088
        /*0110*/ 	.short	0x0100
        /*0112*/ 	.byte	0x04
	.zero		1


	//   ....[2]....
        /*0114*/ 	.word	0x00000630
        /*0118*/ 	.word	0x000000ff
        /*011c*/ 	.word	0x00000008
        /*0120*/ 	.short	0x0100
        /*0122*/ 	.byte	0x04
	.zero		1


	//   ....[3]....
        /*0124*/ 	.word	0x00000640
        /*0128*/ 	.word	0x000000ff
        /*012c*/ 	.word	0x00000090
        /*0130*/ 	.short	0x0100
        /*0132*/ 	.byte	0x04
	.zero		1


	//   ....[4]....
        /*0134*/ 	.word	0x00000650
        /*0138*/ 	.word	0x000000ff
        /*013c*/ 	.word	0x00000010
        /*0140*/ 	.short	0x0100
        /*0142*/ 	.byte	0x04
	.zero		1


	//   ....[5]....
        /*0144*/ 	.word	0x00000660
        /*0148*/ 	.word	0x000000ff
        /*014c*/ 	.word	0x00000098
        /*0150*/ 	.short	0x0100
        /*0152*/ 	.byte	0x04
	.zero		1


	//   ....[6]....
        /*0154*/ 	.word	0x00000670
        /*0158*/ 	.word	0x000000ff
        /*015c*/ 	.word	0x00000018
        /*0160*/ 	.short	0x0100
        /*0162*/ 	.byte	0x04
	.zero		1


	//   ....[7]....
        /*0164*/ 	.word	0x00000680
        /*0168*/ 	.word	0x000000ff
        /*016c*/ 	.word	0x000000a0
        /*0170*/ 	.short	0x0100
        /*0172*/ 	.byte	0x04
	.zero		1


	//   ....[8]....
        /*0174*/ 	.word	0x00000690
        /*0178*/ 	.word	0x000000ff
        /*017c*/ 	.word	0x00000020
        /*0180*/ 	.short	0x0100
        /*0182*/ 	.byte	0x04
	.zero		1


	//   ....[9]....
        /*0184*/ 	.word	0x000006a0
        /*0188*/ 	.word	0x000000ff
        /*018c*/ 	.word	0x000000a8
        /*0190*/ 	.short	0x0100
        /*0192*/ 	.byte	0x04
	.zero		1


	//   ....[10]....
        /*0194*/ 	.word	0x000006b0
        /*0198*/ 	.word	0x000000ff
        /*019c*/ 	.word	0x00000028
        /*01a0*/ 	.short	0x0100
        /*01a2*/ 	.byte	0x04
	.zero		1


	//   ....[11]....
        /*01a4*/ 	.word	0x000006c0
        /*01a8*/ 	.word	0x000000ff
        /*01ac*/ 	.word	0x000000b0
        /*01b0*/ 	.short	0x0100
        /*01b2*/ 	.byte	0x04
	.zero		1


	//   ....[12]....
        /*01b4*/ 	.word	0x000006d0
        /*01b8*/ 	.word	0x000000ff
        /*01bc*/ 	.word	0x00000030
        /*01c0*/ 	.short	0x0100
        /*01c2*/ 	.byte	0x04
	.zero		1


	//   ....[13]....
        /*01c4*/ 	.word	0x000006e0
        /*01c8*/ 	.word	0x000000ff
        /*01cc*/ 	.word	0x000000b8
        /*01d0*/ 	.short	0x0100
        /*01d2*/ 	.byte	0x04
	.zero		1


	//   ....[14]....
        /*01d4*/ 	.word	0x000006f0
        /*01d8*/ 	.word	0x000000ff
        /*01dc*/ 	.word	0x00000038
        /*01e0*/ 	.short	0x0100
        /*01e2*/ 	.byte	0x04
	.zero		1


	//   ....[15]....
        /*01e4*/ 	.word	0x00000700
        /*01e8*/ 	.word	0x000000ff
        /*01ec*/ 	.word	0x000000c0
        /*01f0*/ 	.short	0x0100
        /*01f2*/ 	.byte	0x04
	.zero		1


	//   ....[16]....
        /*01f4*/ 	.word	0x00000710
        /*01f8*/ 	.word	0x000000ff
        /*01fc*/ 	.word	0x00000040
        /*0200*/ 	.short	0x0100
        /*0202*/ 	.byte	0x04
	.zero		1


	//   ....[17]....
        /*0204*/ 	.word	0x00000720
        /*0208*/ 	.word	0x000000ff
        /*020c*/ 	.word	0x000000c8
        /*0210*/ 	.short	0x0100
        /*0212*/ 	.byte	0x04
	.zero		1


	//   ....[18]....
        /*0214*/ 	.word	0x00000730
        /*0218*/ 	.word	0x000000ff
        /*021c*/ 	.word	0x00000048
        /*0220*/ 	.short	0x0100
        /*0222*/ 	.byte	0x04
	.zero		1


	//   ....[19]....
        /*0224*/ 	.word	0x00000740
        /*0228*/ 	.word	0x000000ff
        /*022c*/ 	.word	0x000000d0
        /*0230*/ 	.short	0x0100
        /*0232*/ 	.byte	0x04
	.zero		1


	//   ....[20]....
        /*0234*/ 	.word	0x00000750
        /*0238*/ 	.word	0x000000ff
        /*023c*/ 	.word	0x00000050
        /*0240*/ 	.short	0x0100
        /*0242*/ 	.byte	0x04
	.zero		1


	//   ....[21]....
        /*0244*/ 	.word	0x00000760
        /*0248*/ 	.word	0x000000ff
        /*024c*/ 	.word	0x000000d8
        /*0250*/ 	.short	0x0100
        /*0252*/ 	.byte	0x04
	.zero		1


	//   ....[22]....
        /*0254*/ 	.word	0x00000770
        /*0258*/ 	.word	0x000000ff
        /*025c*/ 	.word	0x00000058
        /*0260*/ 	.short	0x0100
        /*0262*/ 	.byte	0x04
	.zero		1


	//   ....[23]....
        /*0264*/ 	.word	0x00000780
        /*0268*/ 	.word	0x000000ff
        /*026c*/ 	.word	0x000000e0
        /*0270*/ 	.short	0x0100
        /*0272*/ 	.byte	0x04
	.zero		1


	//   ....[24]....
        /*0274*/ 	.word	0x00000790
        /*0278*/ 	.word	0x000000ff
        /*027c*/ 	.word	0x00000060
        /*0280*/ 	.short	0x0100
        /*0282*/ 	.byte	0x04
	.zero		1


	//   ....[25]....
        /*0284*/ 	.word	0x000007a0
        /*0288*/ 	.word	0x000000ff
        /*028c*/ 	.word	0x000000e8
        /*0290*/ 	.short	0x0100
        /*0292*/ 	.byte	0x04
	.zero		1


	//   ....[26]....
        /*0294*/ 	.word	0x000007b0
        /*0298*/ 	.word	0x000000ff
        /*029c*/ 	.word	0x00000068
        /*02a0*/ 	.short	0x0100
        /*02a2*/ 	.byte	0x04
	.zero		1


	//   ....[27]....
        /*02a4*/ 	.word	0x000007c0
        /*02a8*/ 	.word	0x000000ff
        /*02ac*/ 	.word	0x000000f0
        /*02b0*/ 	.short	0x0100
        /*02b2*/ 	.byte	0x04
	.zero		1


	//   ....[28]....
        /*02b4*/ 	.word	0x000007d0
        /*02b8*/ 	.word	0x000000ff
        /*02bc*/ 	.word	0x00000070
        /*02c0*/ 	.short	0x0100
        /*02c2*/ 	.byte	0x04
	.zero		1


	//   ....[29]....
        /*02c4*/ 	.word	0x000007e0
        /*02c8*/ 	.word	0x000000ff
        /*02cc*/ 	.word	0x000000f8
        /*02d0*/ 	.short	0x0100
        /*02d2*/ 	.byte	0x04
	.zero		1


	//   ....[30]....
        /*02d4*/ 	.word	0x000007f0
        /*02d8*/ 	.word	0x000000ff
        /*02dc*/ 	.word	0x00000078
        /*02e0*/ 	.short	0x0100
        /*02e2*/ 	.byte	0x04
	.zero		1


	//   ....[31]....
        /*02e4*/ 	.word	0x00000800
        /*02e8*/ 	.word	0x000000ff
        /*02ec*/ 	.word	0x00000100
        /*02f0*/ 	.short	0x0100
        /*02f2*/ 	.byte	0x04
	.zero		1


	//   ....[32]....
        /*02f4*/ 	.word	0x00000810
        /*02f8*/ 	.word	0x000000ff
        /*02fc*/ 	.word	0x00000080
        /*0300*/ 	.short	0x0100
        /*0302*/ 	.byte	0x04
	.zero		1


	//   ....[33]....
        /*0304*/ 	.word	0x00000820
        /*0308*/ 	.word	0x000000ff
        /*030c*/ 	.word	0x00000108
        /*0310*/ 	.short	0x0100
        /*0312*/ 	.byte	0x04
	.zero		1


	//   ....[34]....
        /*0314*/ 	.word	0x00000960
        /*0318*/ 	.word	0x000000ff
        /*031c*/ 	.word	0x00000110
        /*0320*/ 	.short	0x0100
        /*0322*/ 	.byte	0x04
	.zero		1


	//   ....[35]....
        /*0324*/ 	.word	0x00000970
        /*0328*/ 	.word	0x000000ff
        /*032c*/ 	.word	0x00000120
        /*0330*/ 	.short	0x0100
        /*0332*/ 	.byte	0x04
	.zero		1


	//   ....[36]....
        /*0334*/ 	.word	0x00000980
        /*0338*/ 	.word	0x000000ff
        /*033c*/ 	.word	0x00000118
        /*0340*/ 	.short	0x0100
        /*0342*/ 	.byte	0x04
	.zero		1


	//   ....[37]....
        /*0344*/ 	.word	0x00000990
        /*0348*/ 	.word	0x000000ff
        /*034c*/ 	.word	0x00000128
        /*0350*/ 	.short	0x0100
        /*0352*/ 	.byte	0x04
	.zero		1


	//   ....[38]....
        /*0354*/ 	.word	0x00000a80
        /*0358*/ 	.word	0x000000ff
        /*035c*/ 	.word	0x00000130
        /*0360*/ 	.short	0x0100
        /*0362*/ 	.byte	0x06
	.zero		1


	//   ....[39]....
        /*0364*/ 	.word	0x00000a90
        /*0368*/ 	.word	0x000000ff
        /*036c*/ 	.word	0x00000138
        /*0370*/ 	.short	0x0100
        /*0372*/ 	.byte	0x06
	.zero		1


	//   ....[40]....
        /*0374*/ 	.word	0x00000bd0
        /*0378*/ 	.word	0x000000ff
        /*037c*/ 	.word	0x00000140
        /*0380*/ 	.short	0x0100
        /*0382*/ 	.byte	0x06
	.zero		1


	//   ....[41]....
        /*0384*/ 	.word	0x00000be0
        /*0388*/ 	.word	0x000000ff
        /*038c*/ 	.word	0x00000150
        /*0390*/ 	.short	0x0100
        /*0392*/ 	.byte	0x06
	.zero		1


	//   ....[42]....
        /*0394*/ 	.word	0x00000bf0
        /*0398*/ 	.word	0x000000ff
        /*039c*/ 	.word	0x00000148
        /*03a0*/ 	.short	0x0100
        /*03a2*/ 	.byte	0x06
	.zero		1


	//   ....[43]....
        /*03a4*/ 	.word	0x00000c00
        /*03a8*/ 	.word	0x000000ff
        /*03ac*/ 	.word	0x00000158
        /*03b0*/ 	.short	0x0100
        /*03b2*/ 	.byte	0x06
	.zero		1


	//   ....[44]....
        /*03b4*/ 	.word	0x00000d30
        /*03b8*/ 	.word	0x000000ff
        /*03bc*/ 	.word	0x00000160
        /*03c0*/ 	.short	0x0100
        /*03c2*/ 	.byte	0x04
	.zero		1


	//   ....[45]....
        /*03c4*/ 	.word	0x00000d40
        /*03c8*/ 	.word	0x000000ff
        /*03cc*/ 	.word	0x00000180
        /*03d0*/ 	.short	0x0100
        /*03d2*/ 	.byte	0x04
	.zero		1


	//   ....[46]....
        /*03d4*/ 	.word	0x00000d50
        /*03d8*/ 	.word	0x000000ff
        /*03dc*/ 	.word	0x00000168
        /*03e0*/ 	.short	0x0100
        /*03e2*/ 	.byte	0x04
	.zero		1


	//   ....[47]....
        /*03e4*/ 	.word	0x00000d60
        /*03e8*/ 	.word	0x000000ff
        /*03ec*/ 	.word	0x00000188
        /*03f0*/ 	.short	0x0100
        /*03f2*/ 	.byte	0x04
	.zero		1


	//   ....[48]....
        /*03f4*/ 	.word	0x00000d70
        /*03f8*/ 	.word	0x000000ff
        /*03fc*/ 	.word	0x00000170
        /*0400*/ 	.short	0x0100
        /*0402*/ 	.byte	0x04
	.zero		1


	//   ....[49]....
        /*0404*/ 	.word	0x00000d80
        /*0408*/ 	.word	0x000000ff
        /*040c*/ 	.word	0x00000190
        /*0410*/ 	.short	0x0100
        /*0412*/ 	.byte	0x04
	.zero		1


	//   ....[50]....
        /*0414*/ 	.word	0x00000d90
        /*0418*/ 	.word	0x000000ff
        /*041c*/ 	.word	0x00000178
        /*0420*/ 	.short	0x0100
        /*0422*/ 	.byte	0x04
	.zero		1


	//   ....[51]....
        /*0424*/ 	.word	0x00000da0
        /*0428*/ 	.word	0x000000ff
        /*042c*/ 	.word	0x00000198
        /*0430*/ 	.short	0x0100
        /*0432*/ 	.byte	0x04
	.zero		1


	//   ....[52]....
        /*0434*/ 	.word	0x00000e90
        /*0438*/ 	.word	0x000000ff
        /*043c*/ 	.word	0x000001a0
        /*0440*/ 	.short	0x0100
        /*0442*/ 	.byte	0x04
	.zero		1


	//   ....[53]....
        /*0444*/ 	.word	0x00000ea0
        /*0448*/ 	.word	0x000000ff
        /*044c*/ 	.word	0x000001b0
        /*0450*/ 	.short	0x0100
        /*0452*/ 	.byte	0x04
	.zero		1


	//   ....[54]....
        /*0454*/ 	.word	0x00000eb0
        /*0458*/ 	.word	0x000000ff
        /*045c*/ 	.word	0x000001a8
        /*0460*/ 	.short	0x0100
        /*0462*/ 	.byte	0x04
	.zero		1


	//   ....[55]....
        /*0464*/ 	.word	0x00000ec0
        /*0468*/ 	.word	0x000000ff
        /*046c*/ 	.word	0x000001b8
        /*0470*/ 	.short	0x0100
        /*0472*/ 	.byte	0x04
	.zero		1


	//   ....[56]....
        /*0474*/ 	.word	0x000019f0
        /*0478*/ 	.word	0x00000000
        /*047c*/ 	.word	0x000001b0
        /*0480*/ 	.short	0x010a
        /*0482*/ 	.byte	0xff
	.zero		1


	//   ....[57]....
        /*0484*/ 	.word	0x00001a10
        /*0488*/ 	.word	0x00000000
        /*048c*/ 	.word	0x000001a0
        /*0490*/ 	.short	0x0101
        /*0492*/ 	.byte	0xff
	.zero		1


	//   ....[58]....
        /*0494*/ 	.word	0x00001ad0
        /*0498*/ 	.word	0x000000ff
        /*049c*/ 	.word	0x00000088
        /*04a0*/ 	.short	0x010a
        /*04a2*/ 	.byte	0x04
	.zero		1


	//   ....[59]....
        /*04a4*/ 	.word	0x00001b50
        /*04a8*/ 	.word	0x000000ff
        /*04ac*/ 	.word	0x00000088
        /*04b0*/ 	.short	0x010a
        /*04b2*/ 	.byte	0x21
	.zero		1


	//   ....[60]....
        /*04b4*/ 	.word	0x00001ce0
        /*04b8*/ 	.word	0x000000ff
        /*04bc*/ 	.word	0x00000088
        /*04c0*/ 	.short	0x010a
        /*04c2*/ 	.byte	0x08
	.zero		1


	//   ....[61]....
        /*04c4*/ 	.word	0x00001e00
        /*04c8*/ 	.word	0x000000ff
        /*04cc*/ 	.word	0x00000138
        /*04d0*/ 	.short	0x0101
        /*04d2*/ 	.byte	0x07
	.zero		1


	//   ....[62]....
        /*04d4*/ 	.word	0x00001e20
        /*04d8*/ 	.word	0x000000ff
        /*04dc*/ 	.word	0x00000088
        /*04e0*/ 	.short	0x010a
        /*04e2*/ 	.byte	0x04
	.zero		1


	//   ....[63]....
        /*04e4*/ 	.word	0x00001ea0
        /*04e8*/ 	.word	0x000000ff
        /*04ec*/ 	.word	0x00000088
        /*04f0*/ 	.short	0x010a
        /*04f2*/ 	.byte	0x09
	.zero		1


	//   ....[64]....
        /*04f4*/ 	.word	0x00002040
        /*04f8*/ 	.word	0x000000ff
        /*04fc*/ 	.word	0x00000088
        /*0500*/ 	.short	0x010a
        /*0502*/ 	.byte	0x06
	.zero		1


	//   ....[65]....
        /*0504*/ 	.word	0x00002170
        /*0508*/ 	.word	0x00000003
        /*050c*/ 	.word	0x00000140
        /*0510*/ 	.short	0x010a
        /*0512*/ 	.byte	0xff
	.zero		1


	//   ....[66]....
        /*0514*/ 	.word	0x000022c0
        /*0518*/ 	.word	0x00000000
        /*051c*/ 	.word	0x00000000
        /*0520*/ 	.short	0x0101
        /*0522*/ 	.byte	0xff
	.zero		1


	//   ....[67]....
        /*0524*/ 	.word	0x00002860
        /*0528*/ 	.word	0x000000ff
        /*052c*/ 	.word	0x00000000
        /*0530*/ 	.short	0x010a
        /*0532*/ 	.byte	0x04
	.zero		1


	//   ....[68]....
        /*0534*/ 	.word	0x000028f0
        /*0538*/ 	.word	0x000000ff
        /*053c*/ 	.word	0x00000000
        /*0540*/ 	.short	0x010a
        /*0542*/ 	.byte	0x05
	.zero		1


	//   ....[69]....
        /*0544*/ 	.word	0x00002980
        /*0548*/ 	.word	0x000000ff
        /*054c*/ 	.word	0x00000000
        /*0550*/ 	.short	0x010a
        /*0552*/ 	.byte	0x05
	.zero		1


	//   ....[70]....
        /*0554*/ 	.word	0x00002a10
        /*0558*/ 	.word	0x000000ff
        /*055c*/ 	.word	0x00000000
        /*0560*/ 	.short	0x010a
        /*0562*/ 	.byte	0x05
	.zero		1


	//   ....[71]....
        /*0564*/ 	.word	0x00002aa0
        /*0568*/ 	.word	0x000000ff
        /*056c*/ 	.word	0x00000000
        /*0570*/ 	.short	0x010a
        /*0572*/ 	.byte	0x05
	.zero		1


	//   ....[72]....
        /*0574*/ 	.word	0x00002b30
        /*0578*/ 	.word	0x000000ff
        /*057c*/ 	.word	0x00000000
        /*0580*/ 	.short	0x010a
        /*0582*/ 	.byte	0x05
	.zero		1


	//   ....[73]....
        /*0584*/ 	.word	0x00002bc0
        /*0588*/ 	.word	0x000000ff
        /*058c*/ 	.word	0x00000000
        /*0590*/ 	.short	0x010a
        /*0592*/ 	.byte	0x05
	.zero		1


	//   ....[74]....
        /*0594*/ 	.word	0x00002c50
        /*0598*/ 	.word	0x000000ff
        /*059c*/ 	.word	0x00000000
        /*05a0*/ 	.short	0x010a
        /*05a2*/ 	.byte	0x05
	.zero		1


	//   ....[75]....
        /*05a4*/ 	.word	0x00002ce0
        /*05a8*/ 	.word	0x000000ff
        /*05ac*/ 	.word	0x00000000
        /*05b0*/ 	.short	0x010a
        /*05b2*/ 	.byte	0x05
	.zero		1


	//   ....[76]....
        /*05b4*/ 	.word	0x00002d70
        /*05b8*/ 	.word	0x000000ff
        /*05bc*/ 	.word	0x00000000
        /*05c0*/ 	.short	0x010a
        /*05c2*/ 	.byte	0x05
	.zero		1


	//   ....[77]....
        /*05c4*/ 	.word	0x00002e00
        /*05c8*/ 	.word	0x000000ff
        /*05cc*/ 	.word	0x00000000
        /*05d0*/ 	.short	0x010a
        /*05d2*/ 	.byte	0x05
	.zero		1


	//   ....[78]....
        /*05d4*/ 	.word	0x00002e90
        /*05d8*/ 	.word	0x000000ff
        /*05dc*/ 	.word	0x00000000
        /*05e0*/ 	.short	0x010a
        /*05e2*/ 	.byte	0x05
	.zero		1


	//   ....[79]....
        /*05e4*/ 	.word	0x00002f20
        /*05e8*/ 	.word	0x000000ff
        /*05ec*/ 	.word	0x00000000
        /*05f0*/ 	.short	0x010a
        /*05f2*/ 	.byte	0x05
	.zero		1


	//   ....[80]....
        /*05f4*/ 	.word	0x00002fb0
        /*05f8*/ 	.word	0x000000ff
        /*05fc*/ 	.word	0x00000000
        /*0600*/ 	.short	0x010a
        /*0602*/ 	.byte	0x05
	.zero		1


	//   ....[81]....
        /*0604*/ 	.word	0x00003040
        /*0608*/ 	.word	0x000000ff
        /*060c*/ 	.word	0x00000000
        /*0610*/ 	.short	0x010a
        /*0612*/ 	.byte	0x05
	.zero		1


	//   ....[82]....
        /*0614*/ 	.word	0x000030d0
        /*0618*/ 	.word	0x000000ff
        /*061c*/ 	.word	0x00000000
        /*0620*/ 	.short	0x010a
        /*0622*/ 	.byte	0x05
	.zero		1


	//   ....[83]....
        /*0624*/ 	.word	0x00003170
        /*0628*/ 	.word	0x00000000
        /*062c*/ 	.word	0x00000000
        /*0630*/ 	.short	0x010a
        /*0632*/ 	.byte	0xff
	.zero		1


	//   ....[84]....
        /*0634*/ 	.word	0x000032b0
        /*0638*/ 	.word	0x00000002
        /*063c*/ 	.word	0x000001a0
        /*0640*/ 	.short	0x010a
        /*0642*/ 	.byte	0xff
	.zero		1


	//   ....[85]....
        /*0644*/ 	.word	0x00003310
        /*0648*/ 	.word	0x00000004
        /*064c*/ 	.word	0x00000000
        /*0650*/ 	.short	0x0101
        /*0652*/ 	.byte	0xff
	.zero		1


	//   ....[86]....
        /*0654*/ 	.word	0x00003330
        /*0658*/ 	.word	0x000000ff
        /*065c*/ 	.word	0x00000150
        /*0660*/ 	.short	0x010a
        /*0662*/ 	.byte	0x04
	.zero		1


	//   ....[87]....
        /*0664*/ 	.word	0x00003450
        /*0668*/ 	.word	0x00000002
        /*066c*/ 	.word	0x00000140
        /*0670*/ 	.short	0x010a
        /*0672*/ 	.byte	0xff
	.zero		1


	//   ....[88]....
        /*0674*/ 	.word	0x00003560
        /*0678*/ 	.word	0x00000002
        /*067c*/ 	.word	0x00000000
        /*0680*/ 	.short	0x0101
        /*0682*/ 	.byte	0xff
	.zero		1


	//   ....[89]....
        /*0684*/ 	.word	0x000035f0
        /*0688*/ 	.word	0x000000ff
        /*068c*/ 	.word	0x00000150
        /*0690*/ 	.short	0x0106
        /*0692*/ 	.byte	0x04
	.zero		1


	//   ....[90]....
        /*0694*/ 	.word	0x00003610
        /*0698*/ 	.word	0x000000ff
        /*069c*/ 	.word	0x00000150
        /*06a0*/ 	.short	0x010a
        /*06a2*/ 	.byte	0x04
	.zero		1


	//   ....[91]....
        /*06a4*/ 	.word	0x000036a0
        /*06a8*/ 	.word	0x000000ff
        /*06ac*/ 	.word	0x00000150
        /*06b0*/ 	.short	0x0106
        /*06b2*/ 	.byte	0x07
	.zero		1


	//   ....[92]....
        /*06b4*/ 	.word	0x000036e0
        /*06b8*/ 	.word	0x00000000
        /*06bc*/ 	.word	0x00000150
        /*06c0*/ 	.short	0x010a
        /*06c2*/ 	.byte	0xff
	.zero		1


	//   ....[93]....
        /*06c4*/ 	.word	0x00003c00
        /*06c8*/ 	.word	0x00000000
        /*06cc*/ 	.word	0x00000140
        /*06d0*/ 	.short	0x010a
        /*06d2*/ 	.byte	0xff
	.zero		1


	//   ....[94]....
        /*06d4*/ 	.word	0x00003d00
        /*06d8*/ 	.word	0x00000003
        /*06dc*/ 	.word	0x00000000
        /*06e0*/ 	.short	0x0101
        /*06e2*/ 	.byte	0xff
	.zero		1


	//   ....[95]....
        /*06e4*/ 	.word	0x00003d10
        /*06e8*/ 	.word	0x000000ff
        /*06ec*/ 	.word	0x00000000
        /*06f0*/ 	.short	0x010a
        /*06f2*/ 	.byte	0x04
	.zero		1


	//   ....[96]....
        /*06f4*/ 	.word	0x00003d90
        /*06f8*/ 	.word	0x000000ff
        /*06fc*/ 	.word	0x00000180
        /*0700*/ 	.short	0x010a
        /*0702*/ 	.byte	0x17
	.zero		1


	//   ....[97]....
        /*0704*/ 	.word	0x00003e70
        /*0708*/ 	.word	0x000000ff
        /*070c*/ 	.word	0x00000000
        /*0710*/ 	.short	0x010a
        /*0712*/ 	.byte	0x05
	.zero		1


	//   ....[98]....
        /*0714*/ 	.word	0x00003fb0
        /*0718*/ 	.word	0x000000ff
        /*071c*/ 	.word	0x00000000
        /*0720*/ 	.short	0x010a
        /*0722*/ 	.byte	0x04
	.zero		1


	//   ....[99]....
        /*0724*/ 	.word	0x000041a0
        /*0728*/ 	.word	0x000000ff
        /*072c*/ 	.word	0x00000000
        /*0730*/ 	.short	0x010a
        /*0732*/ 	.byte	0x04
	.zero		1


	//   ....[100]....
        /*0734*/ 	.word	0x00004230
        /*0738*/ 	.word	0x000000ff
        /*073c*/ 	.word	0x00000000
        /*0740*/ 	.short	0x010a
        /*0742*/ 	.byte	0x05
	.zero		1


	//   ....[101]....
        /*0744*/ 	.word	0x000042c0
        /*0748*/ 	.word	0x000000ff
        /*074c*/ 	.word	0x00000000
        /*0750*/ 	.short	0x010a
        /*0752*/ 	.byte	0x05
	.zero		1


	//   ....[102]....
        /*0754*/ 	.word	0x00004350
        /*0758*/ 	.word	0x000000ff
        /*075c*/ 	.word	0x00000000
        /*0760*/ 	.short	0x010a
        /*0762*/ 	.byte	0x04
	.zero		1


	//   ....[103]....
        /*0764*/ 	.word	0x00004870
        /*0768*/ 	.word	0x00000008
        /*076c*/ 	.word	0x00000140
        /*0770*/ 	.short	0x010a
        /*0772*/ 	.byte	0xff
	.zero		1


	//   ....[104]....
        /*0774*/ 	.word	0x000049e0
        /*0778*/ 	.word	0x00000000
        /*077c*/ 	.word	0x00000000
        /*0780*/ 	.short	0x0101
        /*0782*/ 	.byte	0xff
	.zero		1


	//   ....[105]....
        /*0784*/ 	.word	0x00004ec0
        /*0788*/ 	.word	0x000000ff
        /*078c*/ 	.word	0x00000138
        /*0790*/ 	.short	0x010a
        /*0792*/ 	.byte	0x15
	.zero		1


	//   ....[106]....
        /*0794*/ 	.word	0x00005050
        /*0798*/ 	.word	0x000000ff
        /*079c*/ 	.word	0x00000120
        /*07a0*/ 	.short	0x010a
        /*07a2*/ 	.byte	0x15
	.zero		1


	//   ....[107]....
        /*07a4*/ 	.word	0x000051c0
        /*07a8*/ 	.word	0x000000ff
        /*07ac*/ 	.word	0x00000110
        /*07b0*/ 	.short	0x010b
        /*07b2*/ 	.byte	0x15
	.zero		1


	//   ....[108]....
        /*07b4*/ 	.word	0x000051d0
        /*07b8*/ 	.word	0x000000ff
        /*07bc*/ 	.word	0x00000000
        /*07c0*/ 	.short	0x0101
        /*07c2*/ 	.byte	0x27
	.zero		1


	//   ....[109]....
        /*07c4*/ 	.word	0x000051e0
        /*07c8*/ 	.word	0x000000ff
        /*07cc*/ 	.word	0x00000128
        /*07d0*/ 	.short	0x010a
        /*07d2*/ 	.byte	0x15
	.zero		1


	//   ....[110]....
        /*07d4*/ 	.word	0x000053c0
        /*07d8*/ 	.word	0x000000ff
        /*07dc*/ 	.word	0x00000118
        /*07e0*/ 	.short	0x010b
        /*07e2*/ 	.byte	0x15
	.zero		1


	//   ....[111]....
        /*07e4*/ 	.word	0x000053d0
        /*07e8*/ 	.word	0x000000ff
        /*07ec*/ 	.word	0x00000000
        /*07f0*/ 	.short	0x0101
        /*07f2*/ 	.byte	0x26
	.zero		1


	//   ....[112]....
        /*07f4*/ 	.word	0x00005400
        /*07f8*/ 	.word	0x000000ff
        /*07fc*/ 	.word	0x00000120
        /*0800*/ 	.short	0x010a
        /*0802*/ 	.byte	0x15
	.zero		1


	//   ....[113]....
        /*0804*/ 	.word	0x00005440
        /*0808*/ 	.word	0x00000000
        /*080c*/ 	.word	0x00000128
        /*0810*/ 	.short	0x010a
        /*0812*/ 	.byte	0xff
	.zero		1


	//   ....[114]....
        /*0814*/ 	.word	0x00005770
        /*0818*/ 	.word	0x00000003
        /*081c*/ 	.word	0x00000140
        /*0820*/ 	.short	0x010a
        /*0822*/ 	.byte	0xff
	.zero		1


	//   ....[115]....
        /*0824*/ 	.word	0x000058f0
        /*0828*/ 	.word	0x00000000
        /*082c*/ 	.word	0x00000000
        /*0830*/ 	.short	0x0101
        /*0832*/ 	.byte	0xff
	.zero		1


	//   ....[116]....
        /*0834*/ 	.word	0x00006430
        /*0838*/ 	.word	0x00000002
        /*083c*/ 	.word	0x00000110
        /*0840*/ 	.short	0x010a
        /*0842*/ 	.byte	0xff
	.zero		1


	//   ....[117]....
        /*0844*/ 	.word	0x000064a0
        /*0848*/ 	.word	0x00000064
        /*084c*/ 	.word	0x00000160
        /*0850*/ 	.short	0x010a
        /*0852*/ 	.byte	0xff
	.zero		1


	//   ....[118]....
        /*0854*/ 	.word	0x00006590
        /*0858*/ 	.word	0x00000002
        /*085c*/ 	.word	0x00000110
        /*0860*/ 	.short	0x010a
        /*0862*/ 	.byte	0xff
	.zero		1


	//   ....[119]....
        /*0864*/ 	.word	0x000066a0
        /*0868*/ 	.word	0x00000000
        /*086c*/ 	.word	0x00000000
        /*0870*/ 	.short	0x0101
        /*0872*/ 	.byte	0xff
	.zero		1


	//   ....[120]....
        /*0874*/ 	.word	0x00006720
        /*0878*/ 	.word	0x00000064
        /*087c*/ 	.word	0x00000160
        /*0880*/ 	.short	0x010a
        /*0882*/ 	.byte	0xff
	.zero		1


	//   ....[121]....
        /*0884*/ 	.word	0x00007270
        /*0888*/ 	.word	0x0000006d
        /*088c*/ 	.word	0x00000110
        /*0890*/ 	.short	0x010a
        /*0892*/ 	.byte	0xff
	.zero		1


	//   ....[122]....
        /*0894*/ 	.word	0x00007340
        /*0898*/ 	.word	0x0000006d
        /*089c*/ 	.word	0x00000110
        /*08a0*/ 	.short	0x010a
        /*08a2*/ 	.byte	0xff
	.zero		1


	//   ....[123]....
        /*08a4*/ 	.word	0x00007450
        /*08a8*/ 	.word	0x00000000
        /*08ac*/ 	.word	0x00000000
        /*08b0*/ 	.short	0x0101
        /*08b2*/ 	.byte	0xff
	.zero		1


	//   ....[124]....
        /*08b4*/ 	.word	0x000078e0
        /*08b8*/ 	.word	0x000000ff
        /*08bc*/ 	.word	0x00000000
        /*08c0*/ 	.short	0x0101
        /*08c2*/ 	.byte	0x04
	.zero		1


	//   ....[125]....
        /*08c4*/ 	.word	0x000080f0
        /*08c8*/ 	.word	0x00000000
        /*08cc*/ 	.word	0x000001b0
        /*08d0*/ 	.short	0x010a
        /*08d2*/ 	.byte	0xff
	.zero		1


	//   ....[126]....
        /*08d4*/ 	.word	0x00008150
        /*08d8*/ 	.word	0x00000000
        /*08dc*/ 	.word	0x00000088
        /*08e0*/ 	.short	0x010a
        /*08e2*/ 	.byte	0xff
	.zero		1


	//   ....[127]....
        /*08e4*/ 	.word	0x000081b0
        /*08e8*/ 	.word	0x00000000
        /*08ec*/ 	.word	0x00000088
        /*08f0*/ 	.short	0x010a
        /*08f2*/ 	.byte	0xff
	.zero		1


	//   ....[128]....
        /*08f4*/ 	.word	0x00008200
        /*08f8*/ 	.word	0x00000003
        /*08fc*/ 	.word	0x00000140
        /*0900*/ 	.short	0x010a
        /*0902*/ 	.byte	0xff
	.zero		1


	//   ....[129]....
        /*0904*/ 	.word	0x00008260
        /*0908*/ 	.word	0x00000000
        /*090c*/ 	.word	0x00000000
        /*0910*/ 	.short	0x010a
        /*0912*/ 	.byte	0xff
	.zero		1


	//   ....[130]....
        /*0914*/ 	.word	0x000082c0
        /*0918*/ 	.word	0x00000000
        /*091c*/ 	.word	0x00000000
        /*0920*/ 	.short	0x010a
        /*0922*/ 	.byte	0xff
	.zero		1


	//   ....[131]....
        /*0924*/ 	.word	0x00008320
        /*0928*/ 	.word	0x00000000
        /*092c*/ 	.word	0x00000000
        /*0930*/ 	.short	0x010a
        /*0932*/ 	.byte	0xff
	.zero		1


	//   ....[132]....
        /*0934*/ 	.word	0x00008380
        /*0938*/ 	.word	0x00000000
        /*093c*/ 	.word	0x00000000
        /*0940*/ 	.short	0x010a
        /*0942*/ 	.byte	0xff
	.zero		1


	//   ....[133]....
        /*0944*/ 	.word	0x000083e0
        /*0948*/ 	.word	0x00000000
        /*094c*/ 	.word	0x00000000
        /*0950*/ 	.short	0x010a
        /*0952*/ 	.byte	0xff
	.zero		1


	//   ....[134]....
        /*0954*/ 	.word	0x00008440
        /*0958*/ 	.word	0x00000000
        /*095c*/ 	.word	0x00000000
        /*0960*/ 	.short	0x010a
        /*0962*/ 	.byte	0xff
	.zero		1


	//   ....[135]....
        /*0964*/ 	.word	0x000084a0
        /*0968*/ 	.word	0x00000000
        /*096c*/ 	.word	0x00000000
        /*0970*/ 	.short	0x010a
        /*0972*/ 	.byte	0xff
	.zero		1


	//   ....[136]....
        /*0974*/ 	.word	0x00008500
        /*0978*/ 	.word	0x00000000
        /*097c*/ 	.word	0x00000000
        /*0980*/ 	.short	0x010a
        /*0982*/ 	.byte	0xff
	.zero		1


	//   ....[137]....
        /*0984*/ 	.word	0x00008560
        /*0988*/ 	.word	0x00000000
        /*098c*/ 	.word	0x00000000
        /*0990*/ 	.short	0x010a
        /*0992*/ 	.byte	0xff
	.zero		1


	//   ....[138]....
        /*0994*/ 	.word	0x000085c0
        /*0998*/ 	.word	0x00000000
        /*099c*/ 	.word	0x00000000
        /*09a0*/ 	.short	0x010a
        /*09a2*/ 	.byte	0xff
	.zero		1


	//   ....[139]....
        /*09a4*/ 	.word	0x00008620
        /*09a8*/ 	.word	0x00000000
        /*09ac*/ 	.word	0x00000000
        /*09b0*/ 	.short	0x010a
        /*09b2*/ 	.byte	0xff
	.zero		1


	//   ....[140]....
        /*09b4*/ 	.word	0x00008680
        /*09b8*/ 	.word	0x00000000
        /*09bc*/ 	.word	0x00000000
        /*09c0*/ 	.short	0x010a
        /*09c2*/ 	.byte	0xff
	.zero		1


	//   ....[141]....
        /*09c4*/ 	.word	0x000086e0
        /*09c8*/ 	.word	0x00000000
        /*09cc*/ 	.word	0x00000000
        /*09d0*/ 	.short	0x010a
        /*09d2*/ 	.byte	0xff
	.zero		1


	//   ....[142]....
        /*09d4*/ 	.word	0x00008740
        /*09d8*/ 	.word	0x00000000
        /*09dc*/ 	.word	0x00000000
        /*09e0*/ 	.short	0x010a
        /*09e2*/ 	.byte	0xff
	.zero		1


	//   ....[143]....
        /*09e4*/ 	.word	0x000087a0
        /*09e8*/ 	.word	0x00000000
        /*09ec*/ 	.word	0x00000000
        /*09f0*/ 	.short	0x010a
        /*09f2*/ 	.byte	0xff
	.zero		1


	//   ....[144]....
        /*09f4*/ 	.word	0x00008800
        /*09f8*/ 	.word	0x00000000
        /*09fc*/ 	.word	0x00000000
        /*0a00*/ 	.short	0x010a
        /*0a02*/ 	.byte	0xff
	.zero		1


	//   ....[145]....
        /*0a04*/ 	.word	0x00008850
        /*0a08*/ 	.word	0x00000002
        /*0a0c*/ 	.word	0x000001a0
        /*0a10*/ 	.short	0x010a
        /*0a12*/ 	.byte	0xff
	.zero		1


	//   ....[146]....
        /*0a14*/ 	.word	0x000088b0
        /*0a18*/ 	.word	0x00000002
        /*0a1c*/ 	.word	0x00000150
        /*0a20*/ 	.short	0x010a
        /*0a22*/ 	.byte	0xff
	.zero		1


	//   ....[147]....
        /*0a24*/ 	.word	0x00008900
        /*0a28*/ 	.word	0x00000002
        /*0a2c*/ 	.word	0x00000140
        /*0a30*/ 	.short	0x010a
        /*0a32*/ 	.byte	0xff
	.zero		1


	//   ....[148]....
        /*0a34*/ 	.word	0x00008960
        /*0a38*/ 	.word	0x00000000
        /*0a3c*/ 	.word	0x00000150
        /*0a40*/ 	.short	0x010a
        /*0a42*/ 	.byte	0xff
	.zero		1


	//   ....[149]....
        /*0a44*/ 	.word	0x000089b0
        /*0a48*/ 	.word	0x00000000
        /*0a4c*/ 	.word	0x00000140
        /*0a50*/ 	.short	0x010a
        /*0a52*/ 	.byte	0xff
	.zero		1


	//   ....[150]....
        /*0a54*/ 	.word	0x00008a10
        /*0a58*/ 	.word	0x00000003
        /*0a5c*/ 	.word	0x00000180
        /*0a60*/ 	.short	0x010a
        /*0a62*/ 	.byte	0xff
	.zero		1


	//   ....[151]....
        /*0a64*/ 	.word	0x00008a70
        /*0a68*/ 	.word	0x00000000
        /*0a6c*/ 	.word	0x00000000
        /*0a70*/ 	.short	0x010a
        /*0a72*/ 	.byte	0xff
	.zero		1


	//   ....[152]....
        /*0a74*/ 	.word	0x00008ad0
        /*0a78*/ 	.word	0x00000000
        /*0a7c*/ 	.word	0x00000000
        /*0a80*/ 	.short	0x010a
        /*0a82*/ 	.byte	0xff
	.zero		1


	//   ....[153]....
        /*0a84*/ 	.word	0x00008b30
        /*0a88*/ 	.word	0x00000000
        /*0a8c*/ 	.word	0x00000000
        /*0a90*/ 	.short	0x010a
        /*0a92*/ 	.byte	0xff
	.zero		1


	//   ....[154]....
        /*0a94*/ 	.word	0x00008b90
        /*0a98*/ 	.word	0x00000000
        /*0a9c*/ 	.word	0x00000000
        /*0aa0*/ 	.short	0x010a
        /*0aa2*/ 	.byte	0xff
	.zero		1


	//   ....[155]....
        /*0aa4*/ 	.word	0x00008bf0
        /*0aa8*/ 	.word	0x00000000
        /*0aac*/ 	.word	0x00000000
        /*0ab0*/ 	.short	0x010a
        /*0ab2*/ 	.byte	0xff
	.zero		1


	//   ....[156]....
        /*0ab4*/ 	.word	0x00008c40
        /*0ab8*/ 	.word	0x00000008
        /*0abc*/ 	.word	0x00000140
        /*0ac0*/ 	.short	0x010a
        /*0ac2*/ 	.byte	0xff
	.zero		1


	//   ....[157]....
        /*0ac4*/ 	.word	0x00008ca0
        /*0ac8*/ 	.word	0x00000000
        /*0acc*/ 	.word	0x00000138
        /*0ad0*/ 	.short	0x010a
        /*0ad2*/ 	.byte	0xff
	.zero		1


	//   ....[158]....
        /*0ad4*/ 	.word	0x00008d00
        /*0ad8*/ 	.word	0x00000005
        /*0adc*/ 	.word	0x00000120
        /*0ae0*/ 	.short	0x010a
        /*0ae2*/ 	.byte	0xff
	.zero		1


	//   ....[159]....
        /*0ae4*/ 	.word	0x00008d60
        /*0ae8*/ 	.word	0x00000005
        /*0aec*/ 	.word	0x00000128
        /*0af0*/ 	.short	0x010a
        /*0af2*/ 	.byte	0xff
	.zero		1


	//   ....[160]....
        /*0af4*/ 	.word	0x00008dc0
        /*0af8*/ 	.word	0x00000000
        /*0afc*/ 	.word	0x00000120
        /*0b00*/ 	.short	0x010a
        /*0b02*/ 	.byte	0xff
	.zero		1


	//   ....[161]....
        /*0b04*/ 	.word	0x00008e10
        /*0b08*/ 	.word	0x00000003
        /*0b0c*/ 	.word	0x00000140
        /*0b10*/ 	.short	0x010a
        /*0b12*/ 	.byte	0xff
	.zero		1


	//   ....[162]....
        /*0b14*/ 	.word	0x00008e60
        /*0b18*/ 	.word	0x00000002
        /*0b1c*/ 	.word	0x00000110
        /*0b20*/ 	.short	0x010a
        /*0b22*/ 	.byte	0xff
	.zero		1


	//   ....[163]....
        /*0b24*/ 	.word	0x00008eb0
        /*0b28*/ 	.word	0x00000064
        /*0b2c*/ 	.word	0x00000160
        /*0b30*/ 	.short	0x010a
        /*0b32*/ 	.byte	0xff
	.zero		1


	//   ....[164]....
        /*0b34*/ 	.word	0x00008f00
        /*0b38*/ 	.word	0x0000006d
        /*0b3c*/ 	.word	0x00000110
        /*0b40*/ 	.short	0x010a
        /*0b42*/ 	.byte	0xff
	.zero		1


	//----- nvinfo : EIATTR_NUM_MBARRIERS
	.align		4
.L_47:
        /*0b44*/ 	.byte	0x03, 0x38
        /*0b46*/ 	.short	0x0038


	//----- nvinfo : EIATTR_EXIT_INSTR_OFFSETS
	.align		4
        /*0b48*/ 	.byte	0x04, 0x1c
        /*0b4a*/ 	.short	(.L_49 - .L_48)


	//   ....[0]....
.L_48:
        /*0b4c*/ 	.word	0x000031a0


	//   ....[1]....
        /*0b50*/ 	.word	0x000036b0


	//   ....[2]....
        /*0b54*/ 	.word	0x00003710


	//   ....[3]....
        /*0b58*/ 	.word	0x000045b0


	//   ....[4]....
        /*0b5c*/ 	.word	0x00005470


	//   ....[5]....
        /*0b60*/ 	.word	0x000054b0


	//   ....[6]....
        /*0b64*/ 	.word	0x000080e0


	//----- nvinfo : EIATTR_MAX_THREADS
	.align		4
.L_49:
        /*0b68*/ 	.byte	0x04, 0x05
        /*0b6a*/ 	.short	(.L_51 - .L_50)
.L_50:
        /*0b6c*/ 	.word	0x00000100
        /*0b70*/ 	.word	0x00000001
        /*0b74*/ 	.word	0x00000001


	//----- nvinfo : EIATTR_CRS_STACK_SIZE
	.align		4
.L_51:
        /*0b78*/ 	.byte	0x04, 0x1e
        /*0b7a*/ 	.short	(.L_53 - .L_52)
.L_52:
        /*0b7c*/ 	.word	0x00000000


	//----- nvinfo : EIATTR_CBANK_PARAM_SIZE
	.align		4
.L_53:
        /*0b80*/ 	.byte	0x03, 0x19
        /*0b82*/ 	.short	0x0800


	//----- nvinfo : EIATTR_PARAM_CBANK
	.align		4
        /*0b84*/ 	.byte	0x04, 0x0a
        /*0b86*/ 	.short	(.L_55 - .L_54)
	.align		4
.L_54:
        /*0b88*/ 	.word	index@(.nv.constant0._ZN7cutlass13device_kernelINS_4gemm6kernel13GemmUniversalIN4cute5tupleIJiiiiEEENS1_10collective13CollectiveMmaINS1_35MainloopSm100TmaUmmaWarpSpecializedILi17ELi2ELi4ENS5_IJNS4_1CILi2EEENSA_ILi1EEESC_EEEEENS5_IJNSA_ILi64EEENSA_ILi128EEESF_EEENS_12float_e4m3_tENS5_IJlSC_lEEESI_SJ_NS4_8TiledMMAINS4_8MMA_AtomIJNS4_10MMA_TraitsINS4_19SM100_MMA_F8F6F4_SSEJSI_SI_fSF_SG_NS4_17integral_constantINS4_4UMMA5MajorELSQ_0EEESR_NSO_INSP_7ScaleInELSS_0EEEST_EEEEEENS4_6LayoutINS5_IJSC_SC_SC_EEENS5_IJNSA_ILi0EEESY_SY_EEEEENS5_IJNS4_10UnderscoreES11_S11_EEEEENS4_13SM90_TMA_LOADENS4_14ComposedLayoutINS4_7SwizzleILi2ELi4ELi3EEENS4_18smem_ptr_flag_bitsILi8EEENSW_INS5_IJNSA_ILi8EEESF_EEENS5_IJSF_SC_EEEEEEEvNS4_8identityENS4_23SM90_TMA_LOAD_MULTICASTES1E_vS1F_EENS_8epilogue10collective18CollectiveEpilogueINS1I_23Sm100TmaWarpSpecializedILi2ELi2ELi32ELb0ELb0EEEJSH_NS5_IJNSW_ISF_SC_EES1N_EEESI_SJ_SI_SJ_NS1I_6fusion15FusionCallbacksIS1M_NS1P_17LinearCombinationISI_fSI_fLNS_15FloatRoundStyleE2EEESH_S1O_JEEENS4_5SM1004TMEM4LOAD26SM100_TMEM_LOAD_16dp32b32xES14_S1E_NS4_39AutoVectorizingCopyWithAssumedAlignmentILi128EEENS4_14SM90_TMA_STOREES1E_S20_S20_EEEvvEEEEvNT_6ParamsE)
        /*0b8c*/ 	.short	0x0380
        /*0b8e*/ 	.short	0x0800


	//----- nvinfo : EIATTR_SW_WAR
	.align		4
.L_55:
        /*0b90*/ 	.byte	0x04, 0x36
        /*0b92*/ 	.short	(.L_57 - .L_56)
.L_56:
        /*0b94*/ 	.word	0x00000008
.L_57:


//--------------------- .nv.callgraph             --------------------------
	.section	.nv.callgraph,"",@"SHT_CUDA_CALLGRAPH"
	.align	4
	.sectionentsize	8
	.align		4
        /*0000*/ 	.word	0x00000000
	.align		4
        /*0004*/ 	.word	0xffffffff
	.align		4
        /*0008*/ 	.word	index@(_ZN7cutlass13device_kernelINS_4gemm6kernel13GemmUniversalIN4cute5tupleIJiiiiEEENS1_10collective13CollectiveMmaINS1_35MainloopSm100TmaUmmaWarpSpecializedILi17ELi2ELi4ENS5_IJNS4_1CILi2EEENSA_ILi1EEESC_EEEEENS5_IJNSA_ILi64EEENSA_ILi128EEESF_EEENS_12float_e4m3_tENS5_IJlSC_lEEESI_SJ_NS4_8TiledMMAINS4_8MMA_AtomIJNS4_10MMA_TraitsINS4_19SM100_MMA_F8F6F4_SSEJSI_SI_fSF_SG_NS4_17integral_constantINS4_4UMMA5MajorELSQ_0EEESR_NSO_INSP_7ScaleInELSS_0EEEST_EEEEEENS4_6LayoutINS5_IJSC_SC_SC_EEENS5_IJNSA_ILi0EEESY_SY_EEEEENS5_IJNS4_10UnderscoreES11_S11_EEEEENS4_13SM90_TMA_LOADENS4_14ComposedLayoutINS4_7SwizzleILi2ELi4ELi3EEENS4_18smem_ptr_flag_bitsILi8EEENSW_INS5_IJNSA_ILi8EEESF_EEENS5_IJSF_SC_EEEEEEEvNS4_8identityENS4_23SM90_TMA_LOAD_MULTICASTES1E_vS1F_EENS_8epilogue10collective18CollectiveEpilogueINS1I_23Sm100TmaWarpSpecializedILi2ELi2ELi32ELb0ELb0EEEJSH_NS5_IJNSW_ISF_SC_EES1N_EEESI_SJ_SI_SJ_NS1I_6fusion15FusionCallbacksIS1M_NS1P_17LinearCombinationISI_fSI_fLNS_15FloatRoundStyleE2EEESH_S1O_JEEENS4_5SM1004TMEM4LOAD26SM100_TMEM_LOAD_16dp32b32xES14_S1E_NS4_39AutoVectorizingCopyWithAssumedAlignmentILi128EEENS4_14SM90_TMA_STOREES1E_S20_S20_EEEvvEEEEvNT_6ParamsE)
	.align		4
        /*000c*/ 	.word	index@(__assertfail)
	.align		4
        /*0010*/ 	.word	0x00000000
	.align		4
        /*0014*/ 	.word	0xfffffffe
	.align		4
        /*0018*/ 	.word	0x00000000
	.align		4
        /*001c*/ 	.word	0xfffffffd
	.align		4
        /*0020*/ 	.word	0x00000000
	.align		4
        /*0024*/ 	.word	0xfffffffc


//--------------------- .nv.constant4             --------------------------
	.section	.nv.constant4,"a",@progbits
	.align	8
	.align		8
.nv.constant4:
        /*0000*/ 	.dword	__assertfail
	.align		8
        /*0008*/ 	.dword	__unnamed_1
	.align		8
        /*0010*/ 	.dword	__unnamed_2
	.align		8
        /*0018*/ 	.dword	_ZN40_INTERNAL_0b0ede30_4_k_cu_b1af4ea7_102164cuda3std3__45__cpo5beginE
	.align		8
        /*0020*/ 	.dword	_ZN40_INTERNAL_0b0ede30_4_k_cu_b1af4ea7_102164cuda3std3__45__cpo3endE
	.align		8
        /*0028*/ 	.dword	_ZN40_INTERNAL_0b0ede30_4_k_cu_b1af4ea7_102164cuda3std3__45__cpo6cbeginE
	.align		8
        /*0030*/ 	.dword	_ZN40_INTERNAL_0b0ede30_4_k_cu_b1af4ea7_102164cuda3std3__45__cpo4cendE
	.align		8
        /*0038*/ 	.dword	_ZN40_INTERNAL_0b0ede30_4_k_cu_b1af4ea7_102164cuda3std3__442_GLOBAL__N__0b0ede30_4_k_cu_b1af4ea7_102166ignoreE
	.align		8
        /*0040*/ 	.dword	_ZN40_INTERNAL_0b0ede30_4_k_cu_b1af4ea7_102164cuda3std3__419piecewise_constructE
	.align		8
        /*0048*/ 	.dword	_ZN40_INTERNAL_0b0ede30_4_k_cu_b1af4ea7_102164cuda3std3__48in_placeE
	.align		8
        /*0050*/ 	.dword	_ZN40_INTERNAL_0b0ede30_4_k_cu_b1af4ea7_102164cuda3std6ranges3__45__cpo4swapE
	.align		8
        /*0058*/ 	.dword	_ZN40_INTERNAL_0b0ede30_4_k_cu_b1af4ea7_102164cuda3std6ranges3__45__cpo9iter_moveE
	.align		8
        /*0060*/ 	.dword	_ZN40_INTERNAL_0b0ede30_4_k_cu_b1af4ea7_102164cute7productE
	.align		8
        /*0068*/ 	.dword	_ZN40_INTERNAL_0b0ede30_4_k_cu_b1af4ea7_102164cute1_E
	.align		8
        /*0070*/ 	.dword	$str$25
	.align		8
        /*0078*/ 	.dword	$str$26
	.align		8
        /*0080*/ 	.dword	$str$27
	.align		8
        /*0088*/ 	.dword	$str$28


//--------------------- .text._ZN7cutlass13device_kernelINS_4gemm6kernel13GemmUniversalIN4cute5tupleIJiiiiEEENS1_10collective13CollectiveMmaINS1_35MainloopSm100TmaUmmaWarpSpecializedILi17ELi2ELi4ENS5_IJNS4_1CILi2EEENSA_ILi1EEESC_EEEEENS5_IJNSA_ILi64EEENSA_ILi128EEESF_EEENS_12float_e4m3_tENS5_IJlSC_lEEESI_SJ_NS4_8TiledMMAINS4_8MMA_AtomIJNS4_10MMA_TraitsINS4_19SM100_MMA_F8F6F4_SSEJSI_SI_fSF_SG_NS4_17integral_constantINS4_4UMMA5MajorELSQ_0EEESR_NSO_INSP_7ScaleInELSS_0EEEST_EEEEEENS4_6LayoutINS5_IJSC_SC_SC_EEENS5_IJNSA_ILi0EEESY_SY_EEEEENS5_IJNS4_10UnderscoreES11_S11_EEEEENS4_13SM90_TMA_LOADENS4_14ComposedLayoutINS4_7SwizzleILi2ELi4ELi3EEENS4_18smem_ptr_flag_bitsILi8EEENSW_INS5_IJNSA_ILi8EEESF_EEENS5_IJSF_SC_EEEEEEEvNS4_8identityENS4_23SM90_TMA_LOAD_MULTICASTES1E_vS1F_EENS_8epilogue10collective18CollectiveEpilogueINS1I_23Sm100TmaWarpSpecializedILi2ELi2ELi32ELb0ELb0EEEJSH_NS5_IJNSW_ISF_SC_EES1N_EEESI_SJ_SI_SJ_NS1I_6fusion15FusionCallbacksIS1M_NS1P_17LinearCombinationISI_fSI_fLNS_15FloatRoundStyleE2EEESH_S1O_JEEENS4_5SM1004TMEM4LOAD26SM100_TMEM_LOAD_16dp32b32xES14_S1E_NS4_39AutoVectorizingCopyWithAssumedAlignmentILi128EEENS4_14SM90_TMA_STOREES1E_S20_S20_EEEvvEEEEvNT_6ParamsE --------------------------
	.section	.text._ZN7cutlass13device_kernelINS_4gemm6kernel13GemmUniversalIN4cute5tupleIJiiiiEEENS1_10collective13CollectiveMmaINS1_35MainloopSm100TmaUmmaWarpSpecializedILi17ELi2ELi4ENS5_IJNS4_1CILi2EEENSA_ILi1EEESC_EEEEENS5_IJNSA_ILi64EEENSA_ILi128EEESF_EEENS_12float_e4m3_tENS5_IJlSC_lEEESI_SJ_NS4_8TiledMMAINS4_8MMA_AtomIJNS4_10MMA_TraitsINS4_19SM100_MMA_F8F6F4_SSEJSI_SI_fSF_SG_NS4_17integral_constantINS4_4UMMA5MajorELSQ_0EEESR_NSO_INSP_7ScaleInELSS_0EEEST_EEEEEENS4_6LayoutINS5_IJSC_SC_SC_EEENS5_IJNSA_ILi0EEESY_SY_EEEEENS5_IJNS4_10UnderscoreES11_S11_EEEEENS4_13SM90_TMA_LOADENS4_14ComposedLayoutINS4_7SwizzleILi2ELi4ELi3EEENS4_18smem_ptr_flag_bitsILi8EEENSW_INS5_IJNSA_ILi8EEESF_EEENS5_IJSF_SC_EEEEEEEvNS4_8identityENS4_23SM90_TMA_LOAD_MULTICASTES1E_vS1F_EENS_8epilogue10collective18CollectiveEpilogueINS1I_23Sm100TmaWarpSpecializedILi2ELi2ELi32ELb0ELb0EEEJSH_NS5_IJNSW_ISF_SC_EES1N_EEESI_SJ_SI_SJ_NS1I_6fusion15FusionCallbacksIS1M_NS1P_17LinearCombinationISI_fSI_fLNS_15FloatRoundStyleE2EEESH_S1O_JEEENS4_5SM1004TMEM4LOAD26SM100_TMEM_LOAD_16dp32b32xES14_S1E_NS4_39AutoVectorizingCopyWithAssumedAlignmentILi128EEENS4_14SM90_TMA_STOREES1E_S20_S20_EEEvvEEEEvNT_6ParamsE,"ax",@progbits
	.align	128
.text._ZN7cutlass13device_kernelINS_4gemm6kernel13GemmUniversalIN4cute5tupleIJiiiiEEENS1_10collective13CollectiveMmaINS1_35MainloopSm100TmaUmmaWarpSpecializedILi17ELi2ELi4ENS5_IJNS4_1CILi2EEENSA_ILi1EEESC_EEEEENS5_IJNSA_ILi64EEENSA_ILi128EEESF_EEENS_12float_e4m3_tENS5_IJlSC_lEEESI_SJ_NS4_8TiledMMAINS4_8MMA_AtomIJNS4_10MMA_TraitsINS4_19SM100_MMA_F8F6F4_SSEJSI_SI_fSF_SG_NS4_17integral_constantINS4_4UMMA5MajorELSQ_0EEESR_NSO_INSP_7ScaleInELSS_0EEEST_EEEEEENS4_6LayoutINS5_IJSC_SC_SC_EEENS5_IJNSA_ILi0EEESY_SY_EEEEENS5_IJNS4_10UnderscoreES11_S11_EEEEENS4_13SM90_TMA_LOADENS4_14ComposedLayoutINS4_7SwizzleILi2ELi4ELi3EEENS4_18smem_ptr_flag_bitsILi8EEENSW_INS5_IJNSA_ILi8EEESF_EEENS5_IJSF_SC_EEEEEEEvNS4_8identityENS4_23SM90_TMA_LOAD_MULTICASTES1E_vS1F_EENS_8epilogue10collective18CollectiveEpilogueINS1I_23Sm100TmaWarpSpecializedILi2ELi2ELi32ELb0ELb0EEEJSH_NS5_IJNSW_ISF_SC_EES1N_EEESI_SJ_SI_SJ_NS1I_6fusion15FusionCallbacksIS1M_NS1P_17LinearCombinationISI_fSI_fLNS_15FloatRoundStyleE2EEESH_S1O_JEEENS4_5SM1004TMEM4LOAD26SM100_TMEM_LOAD_16dp32b32xES14_S1E_NS4_39AutoVectorizingCopyWithAssumedAlignmentILi128EEENS4_14SM90_TMA_STOREES1E_S20_S20_EEEvvEEEEvNT_6ParamsE:
        .type           _ZN7cutlass13device_kernelINS_4gemm6kernel13GemmUniversalIN4cute5tupleIJiiiiEEENS1_10collective13CollectiveMmaINS1_35MainloopSm100TmaUmmaWarpSpecializedILi17ELi2ELi4ENS5_IJNS4_1CILi2EEENSA_ILi1EEESC_EEEEENS5_IJNSA_ILi64EEENSA_ILi128EEESF_EEENS_12float_e4m3_tENS5_IJlSC_lEEESI_SJ_NS4_8TiledMMAINS4_8MMA_AtomIJNS4_10MMA_TraitsINS4_19SM100_MMA_F8F6F4_SSEJSI_SI_fSF_SG_NS4_17integral_constantINS4_4UMMA5MajorELSQ_0EEESR_NSO_INSP_7ScaleInELSS_0EEEST_EEEEEENS4_6LayoutINS5_IJSC_SC_SC_EEENS5_IJNSA_ILi0EEESY_SY_EEEEENS5_IJNS4_10UnderscoreES11_S11_EEEEENS4_13SM90_TMA_LOADENS4_14ComposedLayoutINS4_7SwizzleILi2ELi4ELi3EEENS4_18smem_ptr_flag_bitsILi8EEENSW_INS5_IJNSA_ILi8EEESF_EEENS5_IJSF_SC_EEEEEEEvNS4_8identityENS4_23SM90_TMA_LOAD_MULTICASTES1E_vS1F_EENS_8epilogue10collective18CollectiveEpilogueINS1I_23Sm100TmaWarpSpecializedILi2ELi2ELi32ELb0ELb0EEEJSH_NS5_IJNSW_ISF_SC_EES1N_EEESI_SJ_SI_SJ_NS1I_6fusion15FusionCallbacksIS1M_NS1P_17LinearCombinationISI_fSI_fLNS_15FloatRoundStyleE2EEESH_S1O_JEEENS4_5SM1004TMEM4LOAD26SM100_TMEM_LOAD_16dp32b32xES14_S1E_NS4_39AutoVectorizingCopyWithAssumedAlignmentILi128EEENS4_14SM90_TMA_STOREES1E_S20_S20_EEEvvEEEEvNT_6ParamsE,@function
        .size           _ZN7cutlass13device_kernelINS_4gemm6kernel13GemmUniversalIN4cute5tupleIJiiiiEEENS1_10collective13CollectiveMmaINS1_35MainloopSm100TmaUmmaWarpSpecializedILi17ELi2ELi4ENS5_IJNS4_1CILi2EEENSA_ILi1EEESC_EEEEENS5_IJNSA_ILi64EEENSA_ILi128EEESF_EEENS_12float_e4m3_tENS5_IJlSC_lEEESI_SJ_NS4_8TiledMMAINS4_8MMA_AtomIJNS4_10MMA_TraitsINS4_19SM100_MMA_F8F6F4_SSEJSI_SI_fSF_SG_NS4_17integral_constantINS4_4UMMA5MajorELSQ_0EEESR_NSO_INSP_7ScaleInELSS_0EEEST_EEEEEENS4_6LayoutINS5_IJSC_SC_SC_EEENS5_IJNSA_ILi0EEESY_SY_EEEEENS5_IJNS4_10UnderscoreES11_S11_EEEEENS4_13SM90_TMA_LOADENS4_14ComposedLayoutINS4_7SwizzleILi2ELi4ELi3EEENS4_18smem_ptr_flag_bitsILi8EEENSW_INS5_IJNSA_ILi8EEESF_EEENS5_IJSF_SC_EEEEEEEvNS4_8identityENS4_23SM90_TMA_LOAD_MULTICASTES1E_vS1F_EENS_8epilogue10collective18CollectiveEpilogueINS1I_23Sm100TmaWarpSpecializedILi2ELi2ELi32ELb0ELb0EEEJSH_NS5_IJNSW_ISF_SC_EES1N_EEESI_SJ_SI_SJ_NS1I_6fusion15FusionCallbacksIS1M_NS1P_17LinearCombinationISI_fSI_fLNS_15FloatRoundStyleE2EEESH_S1O_JEEENS4_5SM1004TMEM4LOAD26SM100_TMEM_LOAD_16dp32b32xES14_S1E_NS4_39AutoVectorizingCopyWithAssumedAlignmentILi128EEENS4_14SM90_TMA_STOREES1E_S20_S20_EEEvvEEEEvNT_6ParamsE,(.L_x_189 - _ZN7cutlass13device_kernelINS_4gemm6kernel13GemmUniversalIN4cute5tupleIJiiiiEEENS1_10collective13CollectiveMmaINS1_35MainloopSm100TmaUmmaWarpSpecializedILi17ELi2ELi4ENS5_IJNS4_1CILi2EEENSA_ILi1EEESC_EEEEENS5_IJNSA_ILi64EEENSA_ILi128EEESF_EEENS_12float_e4m3_tENS5_IJlSC_lEEESI_SJ_NS4_8TiledMMAINS4_8MMA_AtomIJNS4_10MMA_TraitsINS4_19SM100_MMA_F8F6F4_SSEJSI_SI_fSF_SG_NS4_17integral_constantINS4_4UMMA5MajorELSQ_0EEESR_NSO_INSP_7ScaleInELSS_0EEEST_EEEEEENS4_6LayoutINS5_IJSC_SC_SC_EEENS5_IJNSA_ILi0EEESY_SY_EEEEENS5_IJNS4_10UnderscoreES11_S11_EEEEENS4_13SM90_TMA_LOADENS4_14ComposedLayoutINS4_7SwizzleILi2ELi4ELi3EEENS4_18smem_ptr_flag_bitsILi8EEENSW_INS5_IJNSA_ILi8EEESF_EEENS5_IJSF_SC_EEEEEEEvNS4_8identityENS4_23SM90_TMA_LOAD_MULTICASTES1E_vS1F_EENS_8epilogue10collective18CollectiveEpilogueINS1I_23Sm100TmaWarpSpecializedILi2ELi2ELi32ELb0ELb0EEEJSH_NS5_IJNSW_ISF_SC_EES1N_EEESI_SJ_SI_SJ_NS1I_6fusion15FusionCallbacksIS1M_NS1P_17LinearCombinationISI_fSI_fLNS_15FloatRoundStyleE2EEESH_S1O_JEEENS4_5SM1004TMEM4LOAD26SM100_TMEM_LOAD_16dp32b32xES14_S1E_NS4_39AutoVectorizingCopyWithAssumedAlignmentILi128EEENS4_14SM90_TMA_STOREES1E_S20_S20_EEEvvEEEEvNT_6ParamsE)
        .other          _ZN7cutlass13device_kernelINS_4gemm6kernel13GemmUniversalIN4cute5tupleIJiiiiEEENS1_10collective13CollectiveMmaINS1_35MainloopSm100TmaUmmaWarpSpecializedILi17ELi2ELi4ENS5_IJNS4_1CILi2EEENSA_ILi1EEESC_EEEEENS5_IJNSA_ILi64EEENSA_ILi128EEESF_EEENS_12float_e4m3_tENS5_IJlSC_lEEESI_SJ_NS4_8TiledMMAINS4_8MMA_AtomIJNS4_10MMA_TraitsINS4_19SM100_MMA_F8F6F4_SSEJSI_SI_fSF_SG_NS4_17integral_constantINS4_4UMMA5MajorELSQ_0EEESR_NSO_INSP_7ScaleInELSS_0EEEST_EEEEEENS4_6LayoutINS5_IJSC_SC_SC_EEENS5_IJNSA_ILi0EEESY_SY_EEEEENS5_IJNS4_10UnderscoreES11_S11_EEEEENS4_13SM90_TMA_LOADENS4_14ComposedLayoutINS4_7SwizzleILi2ELi4ELi3EEENS4_18smem_ptr_flag_bitsILi8EEENSW_INS5_IJNSA_ILi8EEESF_EEENS5_IJSF_SC_EEEEEEEvNS4_8identityENS4_23SM90_TMA_LOAD_MULTICASTES1E_vS1F_EENS_8epilogue10collective18CollectiveEpilogueINS1I_23Sm100TmaWarpSpecializedILi2ELi2ELi32ELb0ELb0EEEJSH_NS5_IJNSW_ISF_SC_EES1N_EEESI_SJ_SI_SJ_NS1I_6fusion15FusionCallbacksIS1M_NS1P_17LinearCombinationISI_fSI_fLNS_15FloatRoundStyleE2EEESH_S1O_JEEENS4_5SM1004TMEM4LOAD26SM100_TMEM_LOAD_16dp32b32xES14_S1E_NS4_39AutoVectorizingCopyWithAssumedAlignmentILi128EEENS4_14SM90_TMA_STOREES1E_S20_S20_EEEvvEEEEvNT_6ParamsE,@"STO_CUDA_ENTRY STV_DEFAULT"
_ZN7cutlass13device_kernelINS_4gemm6kernel13GemmUniversalIN4cute5tupleIJiiiiEEENS1_10collective13CollectiveMmaINS1_35MainloopSm100TmaUmmaWarpSpecializedILi17ELi2ELi4ENS5_IJNS4_1CILi2EEENSA_ILi1EEESC_EEEEENS5_IJNSA_ILi64EEENSA_ILi128EEESF_EEENS_12float_e4m3_tENS5_IJlSC_lEEESI_SJ_NS4_8TiledMMAINS4_8MMA_AtomIJNS4_10MMA_TraitsINS4_19SM100_MMA_F8F6F4_SSEJSI_SI_fSF_SG_NS4_17integral_constantINS4_4UMMA5MajorELSQ_0EEESR_NSO_INSP_7ScaleInELSS_0EEEST_EEEEEENS4_6LayoutINS5_IJSC_SC_SC_EEENS5_IJNSA_ILi0EEESY_SY_EEEEENS5_IJNS4_10UnderscoreES11_S11_EEEEENS4_13SM90_TMA_LOADENS4_14ComposedLayoutINS4_7SwizzleILi2ELi4ELi3EEENS4_18smem_ptr_flag_bitsILi8EEENSW_INS5_IJNSA_ILi8EEESF_EEENS5_IJSF_SC_EEEEEEEvNS4_8identityENS4_23SM90_TMA_LOAD_MULTICASTES1E_vS1F_EENS_8epilogue10collective18CollectiveEpilogueINS1I_23Sm100TmaWarpSpecializedILi2ELi2ELi32ELb0ELb0EEEJSH_NS5_IJNSW_ISF_SC_EES1N_EEESI_SJ_SI_SJ_NS1I_6fusion15FusionCallbacksIS1M_NS1P_17LinearCombinationISI_fSI_fLNS_15FloatRoundStyleE2EEESH_S1O_JEEENS4_5SM1004TMEM4LOAD26SM100_TMEM_LOAD_16dp32b32xES14_S1E_NS4_39AutoVectorizingCopyWithAssumedAlignmentILi128EEENS4_14SM90_TMA_STOREES1E_S20_S20_EEEvvEEEEvNT_6ParamsE:
[----:B------:R-:W1:Y:S01]  /*0000*/  LDC R1, c[0x0][0x37c] ;  /* 0x0000df00ff017b82 */ /* 0x000e620000000800 */
[----:B------:R-:W2:Y:S01]  /*0010*/  S2R R93, SR_TID.X ;  /* 0x00000000005d7919 */ /* 0x000ea20000002100 */
[----:B------:R-:W3:Y:S01]  /*0020*/  LDCU.64 UR8, c[0x0][0x890] ;  /* 0x00011200ff0877ac */ /* 0x000ee20008000a00 */
[----:B------:R-:W-:Y:S02]  /*0030*/  PRMT R84, RZ, 0x7610, R84 ;  /* 0x00007610ff547816 */ /* 0x000fe40000000054 */
[----:B------:R-:W-:Y:S01]  /*0040*/  ELECT P3, URZ, PT ;  /* 0x0000000000ff782f */ /* 0x000fe20003860000 */
[----:B---3--:R-:W-:-:S04]  /*0050*/  UISETP.NE.U32.AND UP0, UPT, UR8, URZ, UPT ;  /* 0x000000ff0800728c */ /* 0x008fc8000bf05070 */
[----:B------:R-:W-:Y:S01]  /*0060*/  UISETP.NE.AND.EX UP0, UPT, UR9, URZ, UPT, UP0 ;  /* 0x000000ff0900728c */ /* 0x000fe2000bf05300 */
[----:B--2---:R-:W-:-:S05]  /*0070*/  SHF.R.U32.HI R85, RZ, 0x5, R93 ;  /* 0x00000005ff557819 */ /* 0x004fca000001165d */
[----:B------:R-:W2:Y:S02]  /*0080*/  SHFL.IDX PT, R0, R85, RZ, 0x1f ;  /* 0x00001fff55007589 */ /* 0x000ea400000e0000 */
[----:B--2---:R-:W-:Y:S01]  /*0090*/  R2UR UR18, R0 ;  /* 0x00000000001272ca */ /* 0x004fe200000e0000 */
[----:B-1----:R-:W-:-:S14]  /*00a0*/  BRA.U UP0, `(.L_x_0) ;  /* 0x0000000100307547 */ /* 0x002fdc000b800000 */
[----:B------:R-:W1:Y:S02]  /*00b0*/  LDCU.64 UR4, c[0x0][0x888] ;  /* 0x00011100ff0477ac */ /* 0x000e640008000a00 */
[----:B-1----:R-:W-:-:S04]  /*00c0*/  UISETP.NE.U32.AND UP0, UPT, UR4, URZ, UPT ;  /* 0x000000ff0400728c */ /* 0x002fc8000bf05070 */
[----:B------:R-:W-:-:S09]  /*00d0*/  UISETP.NE.AND.EX UP0, UPT, UR5, URZ, UPT, UP0 ;  /* 0x000000ff0500728c */ /* 0x000fd2000bf05300 */
[----:B------:R-:W-:Y:S05]  /*00e0*/  BRA.U !UP0, `(.L_x_1) ;  /* 0x0000000108147547 */ /* 0x000fea000b800000 */
[----:B------:R-:W1:Y:S01]  /*00f0*/  LDC.64 R2, c[0x0][0x888] ;  /* 0x00022200ff027b82 */ /* 0x000e620000000a00 */
[----:B------:R-:W1:Y:S02]  /*0100*/  LDCU.64 UR4, c[0x0][0x358] ;  /* 0x00006b00ff0477ac */ /* 0x000e640008000a00 */
[----:B-1----:R1:W5:Y:S01]  /*0110*/  LDG.E R41, desc[UR4][R2.64] ;  /* 0x0000000402297981 */ /* 0x002362000c1e1900 */
[----:B------:R-:W-:Y:S01]  /*0120*/  HFMA2 R84, -RZ, RZ, 0, 5.9604644775390625e-08 ;  /* 0x00000001ff547431 */ /* 0x000fe200000001ff */
[----:B------:R-:W-:Y:S05]  /*0130*/  BRA `(.L_x_0) ;  /* 0x00000000000c7947 */ /* 0x000fea0003800000 */
.L_x_1:
[----:B------:R-:W1:Y:S01]  /*0140*/  LDCU UR4, c[0x0][0x880] ;  /* 0x00011000ff0477ac */ /* 0x000e620008000800 */
[----:B------:R-:W-:Y:S01]  /*0150*/  HFMA2 R84, -RZ, RZ, 0, 5.9604644775390625e-08 ;  /* 0x00000001ff547431 */ /* 0x000fe200000001ff */
[----:B-1----:R-:W-:-:S07]  /*0160*/  MOV R41, UR4 ;  /* 0x0000000400297c02 */ /* 0x002fce0008000f00 */
.L_x_0:
[----:B------:R-:W2:Y:S02]  /*0170*/  LDCU.64 UR4, c[0x0][0x8b0] ;  /* 0x00011600ff0477ac */ /* 0x000ea40008000a00 */
[----:B--2---:R-:W-:-:S04]  /*0180*/  UISETP.NE.U32.AND UP0, UPT, UR4, URZ, UPT ;  /* 0x000000ff0400728c */ /* 0x004fc8000bf05070 */
[----:B------:R-:W-:-:S09]  /*0190*/  UISETP.NE.AND.EX UP0, UPT, UR5, URZ, UPT, UP0 ;  /* 0x000000ff0500728c */ /* 0x000fd2000bf05300 */
[----:B------:R-:W-:Y:S05]  /*01a0*/  BRA.U UP0, `(.L_x_2) ;  /* 0x0000000100287547 */ /* 0x000fea000b800000 */
[----:B------:R-:W2:Y:S02]  /*01b0*/  LDCU.64 UR4, c[0x0][0x8a8] ;  /* 0x00011500ff0477ac */ /* 0x000ea40008000a00 */
[----:B--2---:R-:W-:-:S04]  /*01c0*/  UISETP.NE.U32.AND UP0, UPT, UR4, URZ, UPT ;  /* 0x000000ff0400728c */ /* 0x004fc8000bf05070 */
[----:B------:R-:W-:-:S09]  /*01d0*/  UISETP.NE.AND.EX UP0, UPT, UR5, URZ, UPT, UP0 ;  /* 0x000000ff0500728c */ /* 0x000fd2000bf05300 */
[----:B------:R-:W-:Y:S05]  /*01e0*/  BRA.U !UP0, `(.L_x_3) ;  /* 0x0000000108107547 */ /* 0x000fea000b800000 */
[----:B------:R-:W2:Y:S01]  /*01f0*/  LDC.64 R38, c[0x0][0x8a8] ;  /* 0x00022a00ff267b82 */ /* 0x000ea20000000a00 */
[----:B------:R-:W2:Y:S02]  /*0200*/  LDCU.64 UR4, c[0x0][0x358] ;  /* 0x00006b00ff0477ac */ /* 0x000ea40008000a00 */
[----:B--2---:R2:W5:Y:S01]  /*0210*/  LDG.E R38, desc[UR4][R38.64] ;  /* 0x0000000426267981 */ /* 0x004562000c1e1900 */
[----:B------:R-:W-:Y:S05]  /*0220*/  BRA `(.L_x_2) ;  /* 0x0000000000087947 */ /* 0x000fea0003800000 */
.L_x_3:
[----:B------:R-:W2:Y:S02]  /*0230*/  LDCU UR4, c[0x0][0x8a0] ;  /* 0x00011400ff0477ac */ /* 0x000ea40008000800 */
[----:B--2---:R-:W-:Y:S02]  /*0240*/  MOV R38, UR4 ;  /* 0x0000000400267c02 */ /* 0x004fe40008000f00 */
.L_x_2:
[----:B------:R-:W-:Y:S01]  /*0250*/  IMAD.U32 R0, RZ, RZ, UR18 ;  /* 0x00000012ff007e24 */ /* 0x000fe2000f8e00ff */
[----:B------:R-:W-:Y:S04]  /*0260*/  BSSY.RECONVERGENT B0, `(.L_x_4) ;  /* 0x000000c000007945 */ /* 0x000fe80003800200 */
[C---:B------:R-:W-:Y:S02]  /*0270*/  ISETP.NE.OR P1, PT, R0.reuse, 0x1, !P3 ;  /* 0x000000010000780c */ /* 0x040fe40005f25670 */
[----:B------:R-:W-:-:S11]  /*0280*/  ISETP.NE.OR P0, PT, R0, 0x3, !P3 ;  /* 0x000000030000780c */ /* 0x000fd60005f05670 */
[----:B------:R-:W-:Y:S05]  /*0290*/  @P1 BRA `(.L_x_5) ;  /* 0x0000000000201947 */ /* 0x000fea0003800000 */
[----:B------:R-:W3:Y:S02]  /*02a0*/  LDCU.64 UR4, c[0x0][0x348] ;  /* 0x00006900ff0477ac */ /* 0x000ee40008000a00 */
[----:B---3--:R-:W-:Y:S02]  /*02b0*/  UIADD3 UR6, UP1, UPT, UR4, 0x80, URZ ;  /* 0x0000008004067890 */ /* 0x008fe4000ff3e0ff */
[----:B------:R-:W-:Y:S02]  /*02c0*/  UIADD3 UR4, UP0, UPT, UR4, 0x180, URZ ;  /* 0x0000018004047890 */ /* 0x000fe4000ff1e0ff */
[----:B------:R-:W-:Y:S02]  /*02d0*/  UIADD3.X UR7, UPT, UPT, URZ, UR5, URZ, UP1, !UPT ;  /* 0x00000005ff077290 */ /* 0x000fe40008ffe4ff */
[----:B------:R-:W-:-:S07]  /*02e0*/  UIADD3.X UR5, UPT, UPT, URZ, UR5, URZ, UP0, !UPT ;  /* 0x00000005ff057290 */ /* 0x000fce00087fe4ff */
[----:B------:R3:W-:Y:S02]  /*02f0*/  UTMACCTL.PF [UR6] ;  /* 0x00000000060079b9 */ /* 0x0007e40008040000 */
[----:B------:R3:W-:Y:S02]  /*0300*/  UTMACCTL.PF [UR4] ;  /* 0x00000000040079b9 */ /* 0x0007e40008040000 */
[----:B---3--:R-:W-:Y:S01]  /*0310*/  NOP ;  /* 0x0000000000007918 */ /* 0x008fe20000000000 */
.L_x_5:
[----:B------:R-:W-:Y:S05]  /*0320*/  BSYNC.RECONVERGENT B0 ;  /* 0x0000000000007941 */ /* 0x000fea0003800200 */
.L_x_4:
[----:B------:R-:W-:Y:S04]  /*0330*/  BSSY.RECONVERGENT B0, `(.L_x_6) ;  /* 0x000000a000007945 */ /* 0x000fe80003800200 */
        /* <DEDUP_REMOVED lines=9> */
.L_x_7:
[----:B------:R-:W-:Y:S05]  /*03d0*/  BSYNC.RECONVERGENT B0 ;  /* 0x0000000000007941 */ /* 0x000fea0003800200 */
.L_x_6:
[----:B------:R-:W3:Y:S01]  /*03e0*/  LDCU.64 UR4, c[0x0][0x888] ;  /* 0x00011100ff0477ac */ /* 0x000ee20008000a00 */
[----:B------:R-:W-:Y:S02]  /*03f0*/  UISETP.EQ.U32.AND UP2, UPT, UR8, URZ, UPT ;  /* 0x000000ff0800728c */ /* 0x000fe4000bf42070 */
[----:B------:R-:W-:Y:S02]  /*0400*/  UPLOP3.LUT UP3, UPT, UPT, UPT, UPT, 0x80, 0x8 ;  /* 0x000000000008789c */ /* 0x000fe40003f6f070 */
[----:B---3--:R-:W-:-:S04]  /*0410*/  UISETP.NE.U32.AND UP0, UPT, UR4, URZ, UPT ;  /* 0x000000ff0400728c */ /* 0x008fc8000bf05070 */
[----:B------:R-:W-:-:S04]  /*0420*/  UISETP.NE.AND.EX UP1, UPT, UR5, URZ, UPT, UP0 ;  /* 0x000000ff0500728c */ /* 0x000fc8000bf25300 */
[----:B------:R-:W-:-:S04]  /*0430*/  UISETP.EQ.OR.EX UP4, UPT, UR9, URZ, !UP1, UP2 ;  /* 0x000000ff0900728c */ /* 0x000fc8000cf82720 */
[----:B------:R-:W-:-:S06]  /*0440*/  UP2UR UR4, UPR, URZ, 0x10 ;  /* 0x00000010ff047883 */ /* 0x000fcc0008000000 */
[----:B------:R-:W-:Y:S01]  /*0450*/  MOV R86, UR4 ;  /* 0x0000000400567c02 */ /* 0x000fe20008000f00 */
[----:B------:R-:W-:Y:S06]  /*0460*/  BRA.U !UP4, `(.L_x_8) ;  /* 0x000000010c207547 */ /* 0x000fec000b800000 */
[----:B------:R-:W-:Y:S01]  /*0470*/  UISETP.NE.U32.AND UP2, UPT, UR8, URZ, UPT ;  /* 0x000000ff0800728c */ /* 0x000fe2000bf45070 */
[----:B-----5:R-:W-:Y:S01]  /*0480*/  FSETP.NEU.AND P0, PT, R41, RZ, PT ;  /* 0x000000ff2900720b */ /* 0x020fe20003f0d000 */
[----:B------:R-:W-:Y:S02]  /*0490*/  USEL UR4, URZ, 0xffffffff, UP1 ;  /* 0xffffffffff047887 */ /* 0x000fe40008800000 */
[----:B------:R-:W-:-:S10]  /*04a0*/  UISETP.NE.AND.EX UP2, UPT, UR9, URZ, UPT, UP2 ;  /* 0x000000ff0900728c */ /* 0x000fd4000bf45320 */
[----:B------:R-:W-:Y:S01]  /*04b0*/  VOTEU.ANY UP0, P0 ;  /* 0x0000000000ff7886 */ /* 0x000fe20000000100 */
[----:B------:R-:W-:-:S04]  /*04c0*/  @!UP2 USEL UR4, URZ, 0xffffffff, UP0 ;  /* 0xffffffffff04a887 */ /* 0x000fc80008000000 */
[----:B------:R-:W-:-:S04]  /*04d0*/  ULOP3.LUT UR4, UR4, 0x1, URZ, 0xc0, !UPT ;  /* 0x0000000104047892 */ /* 0x000fc8000f8ec0ff */
[----:B------:R-:W-:-:S11]  /*04e0*/  UISETP.NE.U32.AND UP3, UPT, UR4, 0x1, UPT ;  /* 0x000000010400788c */ /* 0x000fd6000bf65070 */
.L_x_8:
[----:B-1----:R-:W1:Y:S02]  /*04f0*/  SHFL.IDX PT, R2, R85, RZ, 0x1f ;  /* 0x00001fff55027589 */ /* 0x002e6400000e0000 */
[----:B-1----:R-:W-:-:S13]  /*0500*/  ISETP.NE.AND P0, PT, R2, RZ, PT ;  /* 0x000000ff0200720c */ /* 0x002fda0003f05270 */
[----:B------:R-:W-:Y:S05]  /*0510*/  @P0 BRA `(.L_x_9) ;  /* 0x0000000000cc0947 */ /* 0x000fea0003800000 */
[----:B------:R-:W-:Y:S01]  /*0520*/  ELECT P0, URZ, PT ;  /* 0x0000000000ff782f */ /* 0x000fe20003800000 */
[----:B------:R-:W-:-:S12]  /*0530*/  BSSY.RECONVERGENT B0, `(.L_x_9) ;  /* 0x0000031000007945 */ /* 0x000fd80003800200 */
[----:B------:R-:W-:Y:S05]  /*0540*/  @!P0 BRA `(.L_x_10) ;  /* 0x0000000000bc8947 */ /* 0x000fea0003800000 */
[----:B------:R-:W1:Y:S01]  /*0550*/  S2UR UR4, SR_CgaCtaId ;  /* 0x00000000000479c3 */ /* 0x000e620000008800 */
[----:B------:R-:W-:Y:S01]  /*0560*/  UMOV UR5, 0x400 ;  /* 0x0000040000057882 */ /* 0x000fe20000000000 */
[----:B------:R-:W-:Y:S01]  /*0570*/  UMOV UR8, 0x1 ;  /* 0x0000000100087882 */ /* 0x000fe20000000000 */
[----:B------:R-:W-:Y:S01]  /*0580*/  UMOV UR6, 0x2 ;  /* 0x0000000200067882 */ /* 0x000fe20000000000 */
[----:B------:R-:W-:-:S04]  /*0590*/  UIADD3 UR8, UPT, UPT, -UR8, 0x100000, URZ ;  /* 0x0010000008087890 */ /* 0x000fc8000fffe1ff */
[----:B------:R-:W-:Y:S02]  /*05a0*/  USHF.L.U32 UR9, UR8, 0xb, URZ ;  /* 0x0000000b08097899 */ /* 0x000fe400080006ff */
[----:B------:R-:W-:Y:S02]  /*05b0*/  USHF.L.U32 UR8, UR8, 0x1, URZ ;  /* 0x0000000108087899 */ /* 0x000fe400080006ff */
[----:B------:R-:W-:-:S04]  /*05c0*/  UIADD3 UR6, UPT, UPT, -UR6, 0x100000, URZ ;  /* 0x0010000006067890 */ /* 0x000fc8000fffe1ff */
[----:B------:R-:W-:Y:S02]  /*05d0*/  USHF.L.U32 UR7, UR6, 0xb, URZ ;  /* 0x0000000b06077899 */ /* 0x000fe400080006ff */
[----:B------:R-:W-:Y:S02]  /*05e0*/  USHF.L.U32 UR6, UR6, 0x1, URZ ;  /* 0x0000000106067899 */ /* 0x000fe400080006ff */
[----:B-1----:R-:W-:Y:S01]  /*05f0*/  ULEA UR4, UR4, UR5, 0x18 ;  /* 0x0000000504047291 */ /* 0x002fe2000f8ec0ff */
[----:B------:R-:W1:Y:S11]  /*0600*/  FENCE.VIEW.ASYNC.S ;  /* 0x00000000000073c6 */ /* 0x000e760000000000 */
[----:B-1----:R1:W3:Y:S01]  /*0610*/  SYNCS.EXCH.64 URZ, [UR4], UR8 ;  /* 0x0000000804ff75b2 */ /* 0x0022e20008000100 */
[----:B------:R1:W4:Y:S01]  /*0620*/  SYNCS.EXCH.64 URZ, [UR4+0x88], UR6 ;  /* 0x0000880604ff75b2 */ /* 0x0003220008000100 */
[----:B------:R1:W1:Y:S01]  /*0630*/  SYNCS.EXCH.64 URZ, [UR4+0x8], UR8 ;  /* 0x0000080804ff75b2 */ /* 0x0002620008000100 */
        /* <DEDUP_REMOVED lines=31> */
[----:B---34-:R-:W-:Y:S01]  /*0830*/  NOP ;  /* 0x0000000000007918 */ /* 0x018fe20000000000 */
.L_x_10:
[----:B-1----:R-:W-:Y:S05]  /*0840*/  BSYNC.RECONVERGENT B0 ;  /* 0x0000000000007941 */ /* 0x002fea0003800200 */
.L_x_9:
[----:B------:R-:W1:Y:S01]  /*0850*/  SHFL.IDX PT, R2, R85, RZ, 0x1f ;  /* 0x00001fff55027589 */ /* 0x000e6200000e0000 */
[----:B------:R-:W-:Y:S01]  /*0860*/  NOP ;  /* 0x0000000000007918 */ /* 0x000fe20000000000 */
[----:B-1----:R-:W-:-:S13]  /*0870*/  ISETP.NE.AND P0, PT, R2, 0x1, PT ;  /* 0x000000010200780c */ /* 0x002fda0003f05270 */
[----:B------:R-:W-:Y:S05]  /*0880*/  @P0 BRA `(.L_x_11) ;  /* 0x0000000000480947 */ /* 0x000fea0003800000 */
        /* <DEDUP_REMOVED lines=9> */
[----:B------:R-:W-:Y:S01]  /*0920*/  USHF.L.U32 UR6, UR6, 0x1, URZ ;  /* 0x0000000106067899 */ /* 0x000fe200080006ff */
[----:B------:R-:W-:Y:S01]  /*0930*/  ELECT P0, URZ, PT ;  /* 0x0000000000ff782f */ /* 0x000fe20003800000 */
[----:B-1----:R-:W-:Y:S01]  /*0940*/  ULEA UR4, UR4, UR5, 0x18 ;  /* 0x0000000504047291 */ /* 0x002fe2000f8ec0ff */
[----:B------:R-:W1:Y:S11]  /*0950*/  FENCE.VIEW.ASYNC.S ;  /* 0x00000000000073c6 */ /* 0x000e760000000000 */
[----:B-1----:R1:W3:Y:S01]  /*0960*/  SYNCS.EXCH.64 URZ, [UR4+0x110], UR8 ;  /* 0x0001100804ff75b2 */ /* 0x0022e20008000100 */
[----:B------:R1:W4:Y:S01]  /*0970*/  SYNCS.EXCH.64 URZ, [UR4+0x120], UR6 ;  /* 0x0001200604ff75b2 */ /* 0x0003220008000100 */
[----:B------:R1:W1:Y:S01]  /*0980*/  SYNCS.EXCH.64 URZ, [UR4+0x118], UR8 ;  /* 0x0001180804ff75b2 */ /* 0x0002620008000100 */
[----:B------:R1:W1:Y:S01]  /*0990*/  SYNCS.EXCH.64 URZ, [UR4+0x128], UR6 ;  /* 0x0001280604ff75b2 */ /* 0x0002620008000100 */
[----:B------:R-:W-:Y:S01]  /*09a0*/  NOP ;  /* 0x0000000000007918 */ /* 0x000fe20000000000 */
.L_x_11:
[----:B------:R-:W2:Y:S01]  /*09b0*/  SHFL.IDX PT, R2, R85, RZ, 0x1f ;  /* 0x00001fff55027589 */ /* 0x000ea200000e0000 */
[----:B------:R-:W-:Y:S01]  /*09c0*/  NOP ;  /* 0x0000000000007918 */ /* 0x000fe20000000000 */
[----:B--2---:R-:W-:-:S13]  /*09d0*/  ISETP.NE.AND P0, PT, R2, 0x3, PT ;  /* 0x000000030200780c */ /* 0x004fda0003f05270 */
[----:B------:R-:W-:Y:S05]  /*09e0*/  @P0 BRA `(.L_x_12) ;  /* 0x0000000000300947 */ /* 0x000fea0003800000 */
[----:B-1----:R-:W1:Y:S01]  /*09f0*/  S2UR UR4, SR_CgaCtaId ;  /* 0x00000000000479c3 */ /* 0x002e620000008800 */
[----:B------:R-:W-:Y:S01]  /*0a00*/  UMOV UR6, 0x400 ;  /* 0x0000040000067882 */ /* 0x000fe20000000000 */
[----:B------:R-:W-:Y:S01]  /*0a10*/  UMOV UR5, 0x20 ;  /* 0x0000002000057882 */ /* 0x000fe20000000000 */
[----:B------:R-:W-:Y:S01]  /*0a20*/  ELECT P0, URZ, PT ;  /* 0x0000000000ff782f */ /* 0x000fe20003800000 */
[----:B-1----:R-:W-:Y:S02]  /*0a30*/  ULEA UR6, UR4, UR6, 0x18 ;  /* 0x0000000604067291 */ /* 0x002fe4000f8ec0ff */
[----:B------:R-:W-:-:S04]  /*0a40*/  UIADD3 UR4, UPT, UPT, -UR5, 0x100000, URZ ;  /* 0x0010000005047890 */ /* 0x000fc8000fffe1ff */
[----:B------:R-:W-:Y:S02]  /*0a50*/  USHF.L.U32 UR5, UR4, 0xb, URZ ;  /* 0x0000000b04057899 */ /* 0x000fe400080006ff */
[----:B------:R-:W-:Y:S01]  /*0a60*/  USHF.L.U32 UR4, UR4, 0x1, URZ ;  /* 0x0000000104047899 */ /* 0x000fe200080006ff */
[----:B------:R-:W1:Y:S11]  /*0a70*/  FENCE.VIEW.ASYNC.S ;  /* 0x00000000000073c6 */ /* 0x000e760000000000 */
[----:B-1----:R2:W1:Y:S01]  /*0a80*/  SYNCS.EXCH.64 URZ, [UR6+0x130], UR4 ;  /* 0x0001300406ff75b2 */ /* 0x0024620008000100 */
[----:B------:R2:W1:Y:S02]  /*0a90*/  SYNCS.EXCH.64 URZ, [UR6+0x138], UR4 ;  /* 0x0001380406ff75b2 */ /* 0x0004640008000100 */
[----:B--2---:R-:W-:Y:S01]  /*0aa0*/  NOP ;  /* 0x0000000000007918 */ /* 0x004fe20000000000 */
.L_x_12:
[----:B------:R-:W2:Y:S01]  /*0ab0*/  SHFL.IDX PT, R2, R85, RZ, 0x1f ;  /* 0x00001fff55027589 */ /* 0x000ea200000e0000 */
[----:B------:R-:W-:Y:S01]  /*0ac0*/  NOP ;  /* 0x0000000000007918 */ /* 0x000fe20000000000 */
[----:B--2---:R-:W-:-:S13]  /*0ad0*/  ISETP.NE.AND P0, PT, R2, 0x4, PT ;  /* 0x000000040200780c */ /* 0x004fda0003f05270 */
[----:B------:R-:W-:Y:S05]  /*0ae0*/  @P0 BRA `(.L_x_13) ;  /* 0x00000000004c0947 */ /* 0x000fea0003800000 */
[----:B-1----:R-:W1:Y:S01]  /*0af0*/  S2UR UR6, SR_CgaCtaId ;  /* 0x00000000000679c3 */ /* 0x002e620000008800 */
[----:B------:R-:W-:Y:S01]  /*0b00*/  UMOV UR4, 0x1e0 ;  /* 0x000001e000047882 */ /* 0x000fe20000000000 */
[----:B------:R-:W-:Y:S01]  /*0b10*/  UMOV UR5, 0x400 ;  /* 0x0000040000057882 */ /* 0x000fe20000000000 */
[----:B------:R-:W-:Y:S01]  /*0b20*/  USEL UR4, UR4, 0x1a0, UP3 ;  /* 0x000001a004047887 */ /* 0x000fe20009800000 */
[----:B------:R-:W-:Y:S01]  /*0b30*/  UMOV UR8, 0x1 ;  /* 0x0000000100087882 */ /* 0x000fe20000000000 */
[----:B------:R-:W-:Y:S01]  /*0b40*/  ELECT P0, URZ, PT ;  /* 0x0000000000ff782f */ /* 0x000fe20003800000 */
[----:B------:R-:W-:-:S04]  /*0b50*/  UIADD3 UR8, UPT, UPT, -UR8, 0x100000, URZ ;  /* 0x0010000008087890 */ /* 0x000fc8000fffe1ff */
[----:B------:R-:W-:Y:S02]  /*0b60*/  USHF.L.U32 UR9, UR8, 0xb, URZ ;  /* 0x0000000b08097899 */ /* 0x000fe400080006ff */
[----:B------:R-:W-:Y:S02]  /*0b70*/  USHF.L.U32 UR8, UR8, 0x1, URZ ;  /* 0x0000000108087899 */ /* 0x000fe400080006ff */
[----:B-1----:R-:W-:Y:S02]  /*0b80*/  ULEA UR6, UR6, UR5, 0x18 ;  /* 0x0000000506067291 */ /* 0x002fe4000f8ec0ff */
[----:B------:R-:W-:-:S04]  /*0b90*/  UIADD3 UR4, UPT, UPT, -UR4, 0x100000, URZ ;  /* 0x0010000004047890 */ /* 0x000fc8000fffe1ff */
[----:B------:R-:W-:Y:S02]  /*0ba0*/  USHF.L.U32 UR5, UR4, 0xb, URZ ;  /* 0x0000000b04057899 */ /* 0x000fe400080006ff */
[----:B------:R-:W-:Y:S01]  /*0bb0*/  USHF.L.U32 UR4, UR4, 0x1, URZ ;  /* 0x0000000104047899 */ /* 0x000fe200080006ff */
[----:B------:R-:W1:Y:S03]  /*0bc0*/  FENCE.VIEW.ASYNC.S ;  /* 0x00000000000073c6 */ /* 0x000e660000000000 */
[----:B-1----:R2:W1:Y:S08]  /*0bd0*/  SYNCS.EXCH.64 URZ, [UR6+0x140], UR8 ;  /* 0x0001400806ff75b2 */ /* 0x0024700008000100 */
[----:B------:R2:W1:Y:S01]  /*0be0*/  SYNCS.EXCH.64 URZ, [UR6+0x150], UR4 ;  /* 0x0001500406ff75b2 */ /* 0x0004620008000100 */
[----:B------:R2:W1:Y:S01]  /*0bf0*/  SYNCS.EXCH.64 URZ, [UR6+0x148], UR8 ;  /* 0x0001480806ff75b2 */ /* 0x0004620008000100 */
[----:B------:R2:W1:Y:S02]  /*0c00*/  SYNCS.EXCH.64 URZ, [UR6+0x158], UR4 ;  /* 0x0001580406ff75b2 */ /* 0x0004640008000100 */
[----:B--2---:R-:W-:Y:S01]  /*0c10*/  NOP ;  /* 0x0000000000007918 */ /* 0x004fe20000000000 */
.L_x_13:
[----:B------:R-:W2:Y:S01]  /*0c20*/  SHFL.IDX PT, R2, R85, RZ, 0x1f ;  /* 0x00001fff55027589 */ /* 0x000ea200000e0000 */
[----:B------:R-:W-:Y:S01]  /*0c30*/  NOP ;  /* 0x0000000000007918 */ /* 0x000fe20000000000 */
[----:B--2---:R-:W-:-:S13]  /*0c40*/  ISETP.NE.AND P0, PT, R2, 0x5, PT ;  /* 0x000000050200780c */ /* 0x004fda0003f05270 */
[----:B------:R-:W-:Y:S05]  /*0c50*/  @P0 BRA `(.L_x_14) ;  /* 0x0000000000580947 */ /* 0x000fea0003800000 */
[----:B-1----:R-:W1:Y:S01]  /*0c60*/  S2UR UR4, SR_CgaCtaId ;  /* 0x00000000000479c3 */ /* 0x002e620000008800 */
        /* <DEDUP_REMOVED lines=12> */
[----:B-1----:R2:W1:Y:S01]  /*0d30*/  SYNCS.EXCH.64 URZ, [UR4+0x160], UR8 ;  /* 0x0001600804ff75b2 */ /* 0x0024620008000100 */
[----:B------:R2:W1:Y:S01]  /*0d40*/  SYNCS.EXCH.64 URZ, [UR4+0x180], UR6 ;  /* 0x0001800604ff75b2 */ /* 0x0004620008000100 */
[----:B------:R2:W1:Y:S01]  /*0d50*/  SYNCS.EXCH.64 URZ, [UR4+0x168], UR8 ;  /* 0x0001680804ff75b2 */ /* 0x0004620008000100 */
[----:B------:R2:W1:Y:S01]  /*0d60*/  SYNCS.EXCH.64 URZ, [UR4+0x188], UR6 ;  /* 0x0001880604ff75b2 */ /* 0x0004620008000100 */
[----:B------:R2:W1:Y:S01]  /*0d70*/  SYNCS.EXCH.64 URZ, [UR4+0x170], UR8 ;  /* 0x0001700804ff75b2 */ /* 0x0004620008000100 */
[----:B------:R2:W1:Y:S01]  /*0d80*/  SYNCS.EXCH.64 URZ, [UR4+0x190], UR6 ;  /* 0x0001900604ff75b2 */ /* 0x0004620008000100 */
[----:B------:R2:W1:Y:S01]  /*0d90*/  SYNCS.EXCH.64 URZ, [UR4+0x178], UR8 ;  /* 0x0001780804ff75b2 */ /* 0x0004620008000100 */
[----:B------:R2:W1:Y:S02]  /*0da0*/  SYNCS.EXCH.64 URZ, [UR4+0x198], UR6 ;  /* 0x0001980604ff75b2 */ /* 0x0004640008000100 */
[----:B--2---:R-:W-:Y:S01]  /*0db0*/  NOP ;  /* 0x0000000000007918 */ /* 0x004fe20000000000 */
.L_x_14:
[----:B------:R-:W2:Y:S01]  /*0dc0*/  SHFL.IDX PT, R2, R85, RZ, 0x1f ;  /* 0x00001fff55027589 */ /* 0x000ea200000e0000 */
[----:B------:R-:W-:Y:S01]  /*0dd0*/  NOP ;  /* 0x0000000000007918 */ /* 0x000fe20000000000 */
[----:B--2---:R-:W-:-:S13]  /*0de0*/  ISETP.NE.AND P0, PT, R2, 0x3, PT ;  /* 0x000000030200780c */ /* 0x004fda0003f05270 */
[----:B------:R-:W-:Y:S05]  /*0df0*/  @P0 BRA `(.L_x_15) ;  /* 0x0000000000380947 */ /* 0x000fea0003800000 */
[----:B------:R-:W2:Y:S01]  /*0e00*/  S2UR UR5, SR_CgaCtaId ;  /* 0x00000000000579c3 */ /* 0x000ea20000008800 */
[----:B-1----:R-:W-:Y:S01]  /*0e10*/  UMOV UR4, 0x400 ;  /* 0x0000040000047882 */ /* 0x002fe20000000000 */
[----:B------:R-:W-:Y:S01]  /*0e20*/  UMOV UR6, 0x20 ;  /* 0x0000002000067882 */ /* 0x000fe20000000000 */
[----:B------:R-:W-:Y:S01]  /*0e30*/  ELECT P0, URZ, PT ;  /* 0x0000000000ff782f */ /* 0x000fe20003800000 */
[----:B------:R-:W-:-:S04]  /*0e40*/  UIADD3 UR6, UPT, UPT, -UR6, 0x100000, URZ ;  /* 0x0010000006067890 */ /* 0x000fc8000fffe1ff */
[----:B------:R-:W-:Y:S02]  /*0e50*/  USHF.L.U32 UR7, UR6, 0xb, URZ ;  /* 0x0000000b06077899 */ /* 0x000fe400080006ff */
[----:B------:R-:W-:Y:S02]  /*0e60*/  USHF.L.U32 UR6, UR6, 0x1, URZ ;  /* 0x0000000106067899 */ /* 0x000fe400080006ff */
[----:B--2---:R-:W-:Y:S01]  /*0e70*/  ULEA UR4, UR5, UR4, 0x18 ;  /* 0x0000000405047291 */ /* 0x004fe2000f8ec0ff */
[----:B------:R-:W1:Y:S11]  /*0e80*/  FENCE.VIEW.ASYNC.S ;  /* 0x00000000000073c6 */ /* 0x000e760000000000 */
[----:B-1----:R2:W1:Y:S01]  /*0e90*/  SYNCS.EXCH.64 URZ, [UR4+0x1a0], UR6 ;  /* 0x0001a00604ff75b2 */ /* 0x0024620008000100 */
[----:B------:R2:W1:Y:S01]  /*0ea0*/  SYNCS.EXCH.64 URZ, [UR4+0x1b0], UR6 ;  /* 0x0001b00604ff75b2 */ /* 0x0004620008000100 */
[----:B------:R2:W1:Y:S01]  /*0eb0*/  SYNCS.EXCH.64 URZ, [UR4+0x1a8], UR6 ;  /* 0x0001a80604ff75b2 */ /* 0x0004620008000100 */
[----:B------:R2:W1:Y:S02]  /*0ec0*/  SYNCS.EXCH.64 URZ, [UR4+0x1b8], UR6 ;  /* 0x0001b80604ff75b2 */ /* 0x0004640008000100 */
[----:B--2---:R-:W-:Y:S01]  /*0ed0*/  NOP ;  /* 0x0000000000007918 */ /* 0x004fe20000000000 */
.L_x_15:
[----:B-1----:R-:W1:Y:S01]  /*0ee0*/  LDCU UR4, c[0x0][0x36c] ;  /* 0x00006d80ff0477ac */ /* 0x002e620008000800 */
[----:B------:R-:W-:Y:S01]  /*0ef0*/  ISETP.NE.OR P3, PT, R0, 0x2, !P3 ;  /* 0x000000020000780c */ /* 0x000fe20005f65670 */
[----:B------:R-:W-:Y:S01]  /*0f00*/  NOP ;  /* 0x0000000000007918 */ /* 0x000fe20000000000 */
[----:B------:R-:W-:Y:S01]  /*0f10*/  LOP3.LUT R0, R93, 0x1f, RZ, 0xc0, !PT ;  /* 0x0000001f5d007812 */ /* 0x000fe200078ec0ff */
[----:B------:R-:W-:Y:S02]  /*0f20*/  UISETP.NE.AND UP4, UPT, UR18, 0x2, UPT ;  /* 0x000000021200788c */ /* 0x000fe4000bf85270 */
[----:B------:R-:W-:Y:S02]  /*0f30*/  UISETP.NE.AND UP5, UPT, UR18, URZ, UPT ;  /* 0x000000ff1200728c */ /* 0x000fe4000bfa5270 */
[----:B-1----:R-:W-:-:S09]  /*0f40*/  UISETP.EQ.U32.AND UP6, UPT, UR4, 0x1, UPT ;  /* 0x000000010400788c */ /* 0x002fd2000bfc2070 */
[----:B------:R-:W-:Y:S05]  /*0f50*/  BRA.U !UP6, `(.L_x_16) ;  /* 0x000000010e087547 */ /* 0x000fea000b800000 */
[----:B---34-:R-:W-:Y:S01]  /*0f60*/  UCGABAR_ARV ;  /* 0x00000000000079c7 */ /* 0x018fe20008000000 */
[----:B------:R-:W-:Y:S05]  /*0f70*/  BRA `(.L_x_17) ;  /* 0x0000000000047947 */ /* 0x000fea0003800000 */
.L_x_16:
[----:B---34-:R-:W-:Y:S01]  /*0f80*/  NOP ;  /* 0x0000000000007918 */ /* 0x018fe20000000000 */
.L_x_17:
[----:B------:R-:W1:Y:S01]  /*0f90*/  S2UR UR20, SR_CTAID.X ;  /* 0x00000000001479c3 */ /* 0x000e620000002500 */
[----:B------:R-:W-:-:S05]  /*0fa0*/  CS2R.32 R3, SR_CgaSize ;  /* 0x0000000000037805 */ /* 0x000fca0000008a00 */
[----:B------:R-:W-:-:S05]  /*0fb0*/  IMAD R3, R3, -0xa0, RZ ;  /* 0xffffff6003037824 */ /* 0x000fca00078e02ff */
[----:B------:R-:W-:-:S14]  /*0fc0*/  R2UR UR5, R3 ;  /* 0x00000000030572ca */ /* 0x000fdc00000e0000 */
[----:B------:R-:W2:Y:S01]  /*0fd0*/  LDCU UR5, c[0x0][UR5+0x2b0] ;  /* 0x00005600050577ac */ /* 0x000ea20008000800 */
[----:B------:R-:W-:-:S05]  /*0fe0*/  CS2R.32 R3, SR_CgaSize ;  /* 0x0000000000037805 */ /* 0x000fca0000008a00 */
[----:B------:R-:W-:-:S05]  /*0ff0*/  IMAD R3, R3, -0xa0, RZ ;  /* 0xffffff6003037824 */ /* 0x000fca00078e02ff */
[----:B------:R-:W-:-:S14]  /*1000*/  R2UR UR4, R3 ;  /* 0x00000000030472ca */ /* 0x000fdc00000e0000 */
[----:B------:R-:W3:Y:S01]  /*1010*/  LDCU UR4, c[0x0][UR4+0x2b4] ;  /* 0x00005680040477ac */ /* 0x000ee20008000800 */
[----:B------:R-:W4:Y:S01]  /*1020*/  S2UR UR30, SR_CTAID.Y ;  /* 0x00000000001e79c3 */ /* 0x000f220000002600 */
[----:B------:R-:W-:-:S05]  /*1030*/  CS2R.32 R3, SR_CgaSize ;  /* 0x0000000000037805 */ /* 0x000fca0000008a00 */
[----:B------:R-:W-:-:S05]  /*1040*/  IMAD R3, R3, -0xa0, RZ ;  /* 0xffffff6003037824 */ /* 0x000fca00078e02ff */
[----:B------:R-:W-:-:S14]  /*1050*/  R2UR UR62, R3 ;  /* 0x00000000033e72ca */ /* 0x000fdc00000e0000 */
[----:B------:R-:W3:Y:S01]  /*1060*/  LDCU UR62, c[0x0][UR62+0x2a0] ;  /* 0x000054003e3e77ac */ /* 0x000ee20008000800 */
[----:B------:R-:W-:-:S05]  /*1070*/  CS2R.32 R3, SR_CgaSize ;  /* 0x0000000000037805 */ /* 0x000fca0000008a00 */
[----:B------:R-:W-:-:S05]  /*1080*/  IMAD R3, R3, -0xa0, RZ ;  /* 0xffffff6003037824 */ /* 0x000fca00078e02ff */
[----:B------:R-:W-:-:S14]  /*1090*/  R2UR UR59, R3 ;  /* 0x00000000033b72ca */ /* 0x000fdc00000e0000 */
[----:B------:R-:W3:Y:S01]  /*10a0*/  LDCU UR59, c[0x0][UR59+0x2a4] ;  /* 0x000054803b3b77ac */ /* 0x000ee20008000800 */
[----:B------:R-:W3:Y:S01]  /*10b0*/  S2UR UR7, SR_CgaCtaId ;  /* 0x00000000000779c3 */ /* 0x000ee20000008800 */
[----:B------:R-:W3:Y:S01]  /*10c0*/  LDCU UR19, c[0x0][0xb24] ;  /* 0x00016480ff1377ac */ /* 0x000ee20008000800 */
[----:B------:R-:W3:Y:S01]  /*10d0*/  LDCU UR42, c[0x0][0xb24] ;  /* 0x00016480ff2a77ac */ /* 0x000ee20008000800 */
[----:B-1----:R-:W-:Y:S01]  /*10e0*/  I2FP.F32.U32 R3, UR20 ;  /* 0x0000001400037c45 */ /* 0x002fe20008201000 */
[----:B------:R-:W1:Y:S04]  /*10f0*/  LDCU UR23, c[0x0][0xb30] ;  /* 0x00016600ff1777ac */ /* 0x000e680008000800 */
[----:B--2---:R-:W-:Y:S01]  /*1100*/  FMUL R3, R3, UR5 ;  /* 0x0000000503037c20 */ /* 0x004fe20008400000 */
[----:B----4-:R-:W-:-:S05]  /*1110*/  I2FP.F32.U32 R2, UR30 ;  /* 0x0000001e00027c45 */ /* 0x010fca0008201000 */
[----:B------:R-:W2:Y:S01]  /*1120*/  F2I.U32.TRUNC.NTZ R3, R3 ;  /* 0x0000000300037305 */ /* 0x000ea2000020f000 */
[----:B---3--:R-:W-:Y:S01]  /*1130*/  FMUL R2, R2, UR4 ;  /* 0x0000000402027c20 */ /* 0x008fe20008400000 */
[----:B------:R-:W-:-:S06]  /*1140*/  USHF.L.U32 UR28, UR7, 0xc, URZ ;  /* 0x0000000c071c7899 */ /* 0x000fcc00080006ff */
[----:B------:R-:W3:Y:S01]  /*1150*/  F2I.U32.TRUNC.NTZ R2, R2 ;  /* 0x0000000200027305 */ /* 0x000ee2000020f000 */
[----:B------:R-:W-:Y:S01]  /*1160*/  ULOP3.LUT UR28, UR28, 0x1000, URZ, 0xc0, !UPT ;  /* 0x000010001c1c7892 */ /* 0x000fe2000f8ec0ff */
[----:B--2---:R-:W-:Y:S02]  /*1170*/  R2UR UR4, R3 ;  /* 0x00000000030472ca */ /* 0x004fe400000e0000 */
[----:B---3--:R-:W-:Y:S02]  /*1180*/  R2UR UR6, R2 ;  /* 0x00000000020672ca */ /* 0x008fe400000e0000 */
[----:B------:R-:W-:-:S09]  /*1190*/  PRMT R2, RZ, 0x7610, R2 ;  /* 0x00007610ff027816 */ /* 0x000fd20000000002 */
[----:B------:R-:W-:-:S04]  /*11a0*/  UIADD3 UR5, UPT, UPT, -UR4, URZ, URZ ;  /* 0x000000ff04057290 */ /* 0x000fc8000fffe1ff */
[----:B------:R-:W-:Y:S02]  /*11b0*/  UIMAD UR62, UR62, UR5, UR20 ;  /* 0x000000053e3e72a4 */ /* 0x000fe4000f8e0214 */
[----:B------:R-:W-:-:S04]  /*11c0*/  UIADD3 UR4, UPT, UPT, -UR6, URZ, URZ ;  /* 0x000000ff06047290 */ /* 0x000fc8000fffe1ff */
[----:B------:R-:W-:Y:S01]  /*11d0*/  UIMAD UR59, UR59, UR4, UR30 ;  /* 0x000000043b3b72a4 */ /* 0x000fe2000f8e021e */
[----:B-1----:R-:W-:Y:S11]  /*11e0*/  BRA.U UP5, `(.L_x_18) ;  /* 0x0000000105247547 */ /* 0x002ff6000b800000 */
[----:B------:R-:W-:-:S04]  /*11f0*/  UISETP.NE.AND UP0, UPT, UR59, URZ, UPT ;  /* 0x000000ff3b00728c */ /* 0x000fc8000bf05270 */
[----:B------:R-:W-:-:S04]  /*1200*/  UISETP.EQ.OR UP0, UPT, UR62, URZ, !UP0 ;  /* 0x000000ff3e00728c */ /* 0x000fc8000c702670 */
[----:B------:R-:W-:Y:S02]  /*1210*/  USEL UR5, URZ, 0x1, !UP0 ;  /* 0x00000001ff057887 */ /* 0x000fe4000c000000 */
[----:B------:R-:W-:-:S04]  /*1220*/  UISETP.NE.AND UP0, UPT, UR59, URZ, UPT ;  /* 0x000000ff3b00728c */ /* 0x000fc8000bf05270 */
[----:B------:R-:W-:Y:S02]  /*1230*/  USEL UR4, URZ, 0x2, UP0 ;  /* 0x00000002ff047887 */ /* 0x000fe40008000000 */
[----:B------:R-:W-:-:S04]  /*1240*/  UISETP.NE.AND UP0, UPT, UR62, 0x1, UPT ;  /* 0x000000013e00788c */ /* 0x000fc8000bf05270 */
[----:B------:R-:W-:-:S04]  /*1250*/  USEL UR4, UR4, 0x2, UP0 ;  /* 0x0000000204047887 */ /* 0x000fc80008000000 */
[----:B------:R-:W-:-:S06]  /*1260*/  UIADD3 UR4, UPT, UPT, UR5, UR4, URZ ;  /* 0x0000000405047290 */ /* 0x000fcc000fffe0ff */
[----:B------:R-:W-:-:S07]  /*1270*/  MOV R2, UR4 ;  /* 0x0000000400027c02 */ /* 0x000fce0008000f00 */
.L_x_18:
[----:B------:R-:W1:Y:S01]  /*1280*/  S2UR UR36, SR_CTAID.Z ;  /* 0x00000000002479c3 */ /* 0x000e620000002700 */
[----:B------:R-:W-:-:S09]  /*1290*/  UISETP.GE.AND UP0, UPT, UR19, 0x1, UPT ;  /* 0x000000011300788c */ /* 0x000fd2000bf06270 */
[----:B------:R-:W-:Y:S05]  /*12a0*/  BRA.U !UP0, `(.L_x_19) ;  /* 0x0000000108d47547 */ /* 0x000fea000b800000 */
[----:B------:R-:W2:Y:S01]  /*12b0*/  LDCU.128 UR12, c[0x0][0xb10] ;  /* 0x00016200ff0c77ac */ /* 0x000ea20008000c00 */
[----:B------:R-:W3:Y:S01]  /*12c0*/  LDCU UR21, c[0x0][0xb0c] ;  /* 0x00016180ff1577ac */ /* 0x000ee20008000800 */
[----:B------:R-:W4:Y:S01]  /*12d0*/  LDCU UR6, c[0x0][0x370] ;  /* 0x00006e00ff0677ac */ /* 0x000f220008000800 */
[----:B------:R-:W1:Y:S01]  /*12e0*/  LDCU UR7, c[0x0][0x374] ;  /* 0x00006e80ff0777ac */ /* 0x000e620008000800 */
[----:B------:R-:W1:Y:S01]  /*12f0*/  LDCU UR22, c[0x0][0xb20] ;  /* 0x00016400ff1677ac */ /* 0x000e620008000800 */
[----:B--2---:R-:W-:Y:S02]  /*1300*/  UIMAD.WIDE.U32 UR4, UR20, UR12, URZ ;  /* 0x0000000c140472a5 */ /* 0x004fe4000f8e00ff */
[----:B---3--:R-:W-:Y:S01]  /*1310*/  UISETP.NE.AND UP0, UPT, UR21, 0x1, UPT ;  /* 0x000000011500788c */ /* 0x008fe2000bf05270 */
[----:B------:R-:W2:Y:S01]  /*1320*/  LDCU.64 UR8, c[0x0][0xb28] ;  /* 0x00016500ff0877ac */ /* 0x000ea20008000a00 */
[----:B----4-:R-:W-:-:S03]  /*1330*/  UIMAD.WIDE.U32 UR10, UR6, UR12, URZ ;  /* 0x0000000c060a72a5 */ /* 0x010fc6000f8e00ff */
[----:B------:R-:W-:Y:S01]  /*1340*/  UMOV UR4, UR5 ;  /* 0x0000000500047c82 */ /* 0x000fe20008000000 */
[----:B------:R-:W-:Y:S02]  /*1350*/  UISETP.NE.AND UP2, UPT, UR19, 0x1, UPT ;  /* 0x000000011300788c */ /* 0x000fe4000bf45270 */
[----:B------:R-:W-:Y:S01]  /*1360*/  USHF.R.U32.HI UR4, URZ, UR13, UR4 ;  /* 0x0000000dff047299 */ /* 0x000fe20008011604 */
[----:B------:R-:W-:Y:S01]  /*1370*/  UMOV UR10, UR11 ;  /* 0x0000000b000a7c82 */ /* 0x000fe20008000000 */
[----:B------:R-:W-:Y:S02]  /*1380*/  UIMAD.WIDE.U32 UR16, UR30, UR15, URZ ;  /* 0x0000000f1e1072a5 */ /* 0x000fe4000f8e00ff */
[----:B------:R-:W-:Y:S02]  /*1390*/  USEL UR5, UR20, UR4, !UP0 ;  /* 0x0000000414057287 */ /* 0x000fe4000c000000 */
[----:B------:R-:W-:Y:S02]  /*13a0*/  @UP0 USHF.R.U32.HI UR6, URZ, UR13, UR10 ;  /* 0x0000000dff060299 */ /* 0x000fe4000801160a */
[----:B------:R-:W-:-:S02]  /*13b0*/  UISETP.NE.AND UP0, UPT, UR14, 0x1, UPT ;  /* 0x000000010e00788c */ /* 0x000fc4000bf05270 */
[----:B-1----:R-:W-:Y:S02]  /*13c0*/  UIMAD.WIDE.U32 UR10, UR7, UR15, URZ ;  /* 0x0000000f070a72a5 */ /* 0x002fe4000f8e00ff */
[----:B--2---:R-:W-:Y:S01]  /*13d0*/  UIMAD.WIDE.U32 UR12, UR6, UR8, URZ ;  /* 0x00000008060c72a5 */ /* 0x004fe2000f8e00ff */
[----:B------:R-:W-:Y:S02]  /*13e0*/  UMOV UR4, UR17 ;  /* 0x0000001100047c82 */ /* 0x000fe40008000000 */
[----:B------:R-:W-:Y:S02]  /*13f0*/  USHF.R.U32.HI UR4, URZ, UR22, UR4 ;  /* 0x00000016ff047299 */ /* 0x000fe40008011604 */
[----:B------:R-:W-:Y:S02]  /*1400*/  UMOV UR10, UR11 ;  /* 0x0000000b000a7c82 */ /* 0x000fe40008000000 */
[----:B------:R-:W-:Y:S01]  /*1410*/  UMOV UR12, UR13 ;  /* 0x0000000d000c7c82 */ /* 0x000fe20008000000 */
[----:B------:R-:W-:-:S02]  /*1420*/  @UP0 USHF.R.U32.HI UR7, URZ, UR22, UR10 ;  /* 0x00000016ff070299 */ /* 0x000fc4000801160a */
[----:B------:R-:W-:Y:S02]  /*1430*/  USEL UR4, UR30, UR4, !UP0 ;  /* 0x000000041e047287 */ /* 0x000fe4000c000000 */
[----:B------:R-:W-:Y:S02]  /*1440*/  UIMAD.WIDE.U32 UR10, UR7, UR8, URZ ;  /* 0x00000008070a72a5 */ /* 0x000fe4000f8e00ff */
[----:B------:R-:W-:Y:S02]  /*1450*/  @UP2 USHF.R.U32.HI UR6, URZ, UR9, UR12 ;  /* 0x00000009ff062299 */ /* 0x000fe4000801160c */
[----:B------:R-:W-:-:S03]  /*1460*/  UIMAD.WIDE.U32 UR12, UR4, UR8, URZ ;  /* 0x00000008040c72a5 */ /* 0x000fc6000f8e00ff */
[----:B------:R-:W-:Y:S02]  /*1470*/  UMOV UR10, UR11 ;  /* 0x0000000b000a7c82 */ /* 0x000fe40008000000 */
[----:B------:R-:W-:Y:S02]  /*1480*/  @UP2 USHF.R.U32.HI UR7, URZ, UR9, UR10 ;  /* 0x00000009ff072299 */ /* 0x000fe4000801160a */
[----:B------:R-:W-:Y:S02]  /*1490*/  UIMAD UR10, UR6, UR19, URZ ;  /* 0x00000013060a72a4 */ /* 0x000fe4000f8e02ff */
[----:B------:R-:W-:-:S04]  /*14a0*/  UIMAD UR7, UR7, UR19, URZ ;  /* 0x00000013070772a4 */ /* 0x000fc8000f8e02ff */
[----:B------:R-:W-:-:S03]  /*14b0*/  UISETP.GE.AND UP0, UPT, UR4, UR7, UPT ;  /* 0x000000070400728c */ /* 0x000fc6000bf06270 */
[----:B------:R-:W-:Y:S01]  /*14c0*/  UMOV UR7, UR13 ;  /* 0x0000000d00077c82 */ /* 0x000fe20008000000 */
[----:B------:R-:W-:Y:S02]  /*14d0*/  UISETP.GE.OR UP0, UPT, UR5, UR10, UP0 ;  /* 0x0000000a0500728c */ /* 0x000fe40008706670 */
[----:B------:R-:W-:Y:S02]  /*14e0*/  UIMAD.WIDE.U32 UR10, UR5, UR8, URZ ;  /* 0x00000008050a72a5 */ /* 0x000fe4000f8e00ff */
[----:B------:R-:W-:Y:S02]  /*14f0*/  USHF.R.U32.HI UR7, URZ, UR9, UR7 ;  /* 0x00000009ff077299 */ /* 0x000fe40008011607 */
[----:B------:R-:W-:Y:S02]  /*1500*/  UIADD3 UR10, UPT, UPT, -UR4, URZ, URZ ;  /* 0x000000ff040a7290 */ /* 0x000fe4000fffe1ff */
[----:B------:R-:W-:Y:S02]  /*1510*/  USEL UR7, UR4, UR7, !UP2 ;  /* 0x0000000704077287 */ /* 0x000fe4000d000000 */
[----:B------:R-:W-:Y:S01]  /*1520*/  UIMAD UR10, UR14, UR10, UR30 ;  /* 0x0000000a0e0a72a4 */ /* 0x000fe2000f8e021e */
[----:B------:R-:W-:Y:S01]  /*1530*/  @!UP0 UMOV UR8, UR11 ;  /* 0x0000000b00088c82 */ /* 0x000fe20008000000 */
[----:B------:R-:W-:-:S02]  /*1540*/  UIADD3 UR11, UPT, UPT, -UR5, URZ, URZ ;  /* 0x000000ff050b7290 */ /* 0x000fc4000fffe1ff */
[----:B------:R-:W-:Y:S02]  /*1550*/  @!UP0 USHF.R.U32.HI UR8, URZ, UR9, UR8 ;  /* 0x00000009ff088299 */ /* 0x000fe40008011608 */
[----:B------:R-:W-:Y:S02]  /*1560*/  UIADD3 UR9, UPT, UPT, -UR7, URZ, URZ ;  /* 0x000000ff07097290 */ /* 0x000fe4000fffe1ff */
[----:B------:R-:W-:Y:S02]  /*1570*/  @!UP0 USEL UR8, UR5, UR8, !UP2 ;  /* 0x0000000805088287 */ /* 0x000fe4000d000000 */
[----:B------:R-:W-:Y:S02]  /*1580*/  UIMAD UR9, UR19, UR9, UR4 ;  /* 0x00000009130972a4 */ /* 0x000fe4000f8e0204 */
[----:B------:R-:W-:Y:S02]  /*1590*/  @!UP0 UIADD3 UR7, UPT, UPT, UR7, -UR8, URZ ;  /* 0x8000000807078290 */ /* 0x000fe4000fffe0ff */
[----:B------:R-:W-:-:S02]  /*15a0*/  @!UP0 UIMAD UR6, UR9, UR6, UR8 ;  /* 0x00000006090682a4 */ /* 0x000fc4000f8e0208 */
[----:B------:R-:W-:Y:S02]  /*15b0*/  @!UP0 UIMAD UR4, UR7, UR19, UR5 ;  /* 0x00000013070482a4 */ /* 0x000fe4000f8e0205 */
[----:B------:R-:W-:Y:S02]  /*15c0*/  UIMAD UR20, UR21, UR11, UR20 ;  /* 0x0000000b151472a4 */ /* 0x000fe4000f8e0214 */
[----:B------:R-:W-:Y:S01]  /*15d0*/  UIMAD UR30, UR4, UR14, UR10 ;  /* 0x0000000e041e72a4 */ /* 0x000fe2000f8e020a */
[----:B------:R-:W-:Y:S02]  /*15e0*/  @!UP0 UMOV UR5, UR6 ;  /* 0x0000000600058c82 */ /* 0x000fe40008000000 */
[----:B------:R-:W-:-:S12]  /*15f0*/  UIMAD UR20, UR5, UR21, UR20 ;  /* 0x00000015051472a4 */ /* 0x000fd8000f8e0214 */
.L_x_19:
[----:B------:R-:W-:-:S09]  /*1600*/  UISETP.NE.AND UP0, UPT, UR23, 0x1, UPT ;  /* 0x000000011700788c */ /* 0x000fd2000bf05270 */
[----:B------:R-:W-:Y:S05]  /*1610*/  BRA.U UP0, `(.L_x_20) ;  /* 0x0000000100407547 */ /* 0x000fea000b800000 */
[----:B------:R-:W2:Y:S01]  /*1620*/  LDCU.128 UR8, c[0x0][0xb10] ;  /* 0x00016200ff0877ac */ /* 0x000ea20008000c00 */
[----:B------:R-:W3:Y:S01]  /*1630*/  LDCU UR12, c[0x0][0xb0c] ;  /* 0x00016180ff0c77ac */ /* 0x000ee20008000800 */
[----:B------:R-:W4:Y:S01]  /*1640*/  LDCU UR13, c[0x0][0xb20] ;  /* 0x00016400ff0d77ac */ /* 0x000f220008000800 */
[----:B--2---:R-:W-:Y:S02]  /*1650*/  UIMAD.WIDE.U32 UR4, UR20, UR8, URZ ;  /* 0x00000008140472a5 */ /* 0x004fe4000f8e00ff */
[----:B------:R-:W-:Y:S02]  /*1660*/  UIMAD.WIDE.U32 UR6, UR30, UR11, URZ ;  /* 0x0000000b1e0672a5 */ /* 0x000fe4000f8e00ff */
[----:B---3--:R-:W-:Y:S02]  /*1670*/  UISETP.NE.AND UP0, UPT, UR12, 0x1, UPT ;  /* 0x000000010c00788c */ /* 0x008fe4000bf05270 */
[----:B------:R-:W-:-:S03]  /*1680*/  USHF.R.U32.HI UR5, URZ, UR9, UR5 ;  /* 0x00000009ff057299 */ /* 0x000fc60008011605 */
[----:B------:R-:W-:Y:S01]  /*1690*/  UMOV UR4, UR7 ;  /* 0x0000000700047c82 */ /* 0x000fe20008000000 */
[----:B------:R-:W-:Y:S02]  /*16a0*/  USEL UR5, UR20, UR5, !UP0 ;  /* 0x0000000514057287 */ /* 0x000fe4000c000000 */
[----:B------:R-:W-:Y:S02]  /*16b0*/  UISETP.NE.AND UP0, UPT, UR10, 0x1, UPT ;  /* 0x000000010a00788c */ /* 0x000fe4000bf05270 */
[----:B----4-:R-:W-:-:S04]  /*16c0*/  USHF.R.U32.HI UR4, URZ, UR13, UR4 ;  /* 0x0000000dff047299 */ /* 0x010fc80008011604 */
[----:B------:R-:W-:-:S04]  /*16d0*/  USEL UR4, UR30, UR4, !UP0 ;  /* 0x000000041e047287 */ /* 0x000fc8000c000000 */
[----:B------:R-:W-:Y:S02]  /*16e0*/  UIADD3 UR6, UPT, UPT, UR5, -UR4, URZ ;  /* 0x8000000405067290 */ /* 0x000fe4000fffe0ff */
[----:B------:R-:W-:Y:S02]  /*16f0*/  UIADD3 UR4, UPT, UPT, -UR5, UR4, URZ ;  /* 0x0000000405047290 */ /* 0x000fe4000fffe1ff */
[----:B------:R-:W-:Y:S02]  /*1700*/  UIMAD UR30, UR6, UR10, UR30 ;  /* 0x0000000a061e72a4 */ /* 0x000fe4000f8e021e */
[----:B------:R-:W-:-:S12]  /*1710*/  UIMAD UR20, UR4, UR12, UR20 ;  /* 0x0000000c041472a4 */ /* 0x000fd8000f8e0214 */
.L_x_20:
[----:B------:R-:W-:Y:S01]  /*1720*/  UISETP.NE.AND UP0, UPT, UR18, 0x2, UPT ;  /* 0x000000021200788c */ /* 0x000fe2000bf05270 */
[----:B------:R-:W-:Y:S09]  /*1730*/  BRA.U !UP6, `(.L_x_21) ;  /* 0x000000010e0c7547 */ /* 0x000ff2000b800000 */
[----:B------:R-:W-:Y:S01]  /*1740*/  UCGABAR_WAIT ;  /* 0x0000000000007dc7 */ /* 0x000fe20008000000 */
[----:B------:R-:W-:Y:S01]  /*1750*/  CCTL.IVALL ;  /* 0x00000000ff00798f */ /* 0x000fe20002000000 */
[----:B------:R-:W-:Y:S05]  /*1760*/  BRA `(.L_x_22) ;  /* 0x0000000000047947 */ /* 0x000fea0003800000 */
.L_x_21:
[----:B------:R-:W-:Y:S06]  /*1770*/  BAR.SYNC.DEFER_BLOCKING 0x0 ;  /* 0x0000000000007b1d */ /* 0x000fec0000010000 */
.L_x_22:
[----:B------:R-:W-:Y:S05]  /*1780*/  BRA.U UP0, `(.L_x_23) ;  /* 0x00000019008c7547 */ /* 0x000fea000b800000 */
[----:B------:R-:W2:Y:S01]  /*1790*/  LDCU UR6, c[0x0][0x38c] ;  /* 0x00007180ff0677ac */ /* 0x000ea20008000800 */
[----:B------:R-:W3:Y:S01]  /*17a0*/  S2UR UR8, SR_CgaCtaId ;  /* 0x00000000000879c3 */ /* 0x000ee20000008800 */
[----:B------:R-:W-:Y:S01]  /*17b0*/  PLOP3.LUT P1, PT, PT, PT, UP3, 0x80, 0x8 ;  /* 0x000000000008781c */ /* 0x000fe20003f2f038 */
[----:B------:R-:W-:Y:S01]  /*17c0*/  IMAD.MOV.U32 R12, RZ, RZ, 0x1 ;  /* 0x00000001ff0c7424 */ /* 0x000fe200078e00ff */
[----:B------:R-:W-:Y:S01]  /*17d0*/  UMOV UR7, 0x400 ;  /* 0x0000040000077882 */ /* 0x000fe20000000000 */
[----:B------:R-:W-:Y:S01]  /*17e0*/  UISETP.NE.AND UP1, UPT, UR18, URZ, UPT ;  /* 0x000000ff1200728c */ /* 0x000fe2000bf25270 */
[----:B------:R-:W-:Y:S01]  /*17f0*/  ISETP.EQ.OR P2, PT, R0, RZ, P3 ;  /* 0x000000ff0000720c */ /* 0x000fe20001f42670 */
[----:B------:R-:W-:Y:S01]  /*1800*/  USEL UR24, URZ, 0x1, UP4 ;  /* 0x00000001ff187887 */ /* 0x000fe2000a000000 */
[----:B------:R-:W-:Y:S02]  /*1810*/  PLOP3.LUT P1, PT, P1, PT, PT, 0x8, 0x80 ;  /* 0x000000000080781c */ /* 0x000fe40000f2e170 */
[----:B------:R-:W-:Y:S01]  /*1820*/  CS2R R10, SRZ ;  /* 0x00000000000a7805 */ /* 0x000fe2000001ff00 */
[----:B------:R-:W-:Y:S01]  /*1830*/  IMAD.MOV.U32 R9, RZ, RZ, RZ ;  /* 0x000000ffff097224 */ /* 0x000fe200078e00ff */
[----:B------:R-:W4:Y:S01]  /*1840*/  LDCU UR40, c[0x0][0x370] ;  /* 0x00006e00ff2877ac */ /* 0x000f220008000800 */
[----:B------:R-:W-:Y:S01]  /*1850*/  IMAD.MOV.U32 R8, RZ, RZ, 0x1 ;  /* 0x00000001ff087424 */ /* 0x000fe200078e00ff */
[----:B------:R-:W1:Y:S01]  /*1860*/  LDCU.64 UR26, c[0x0][0x348] ;  /* 0x00006900ff1a77ac */ /* 0x000e620008000a00 */
[----:B--2---:R-:W-:-:S02]  /*1870*/  UIADD3 UR5, UPT, UPT, UR6, 0x3f, URZ ;  /* 0x0000003f06057890 */ /* 0x004fc4000fffe0ff */
[----:B------:R-:W-:Y:S02]  /*1880*/  USHF.R.U32.HI UR45, URZ, 0x6, UR28 ;  /* 0x00000006ff2d7899 */ /* 0x000fe4000801161c */
[----:B------:R-:W-:Y:S02]  /*1890*/  USHF.R.S32.HI UR4, URZ, 0x1f, UR5 ;  /* 0x0000001fff047899 */ /* 0x000fe40008011405 */
[----:B---3--:R-:W-:Y:S02]  /*18a0*/  ULEA UR7, UR8, UR7, 0x18 ;  /* 0x0000000708077291 */ /* 0x008fe4000f8ec0ff */
[----:B------:R-:W-:Y:S02]  /*18b0*/  ULEA.HI UR4, UR4, UR5, URZ, 0x6 ;  /* 0x0000000504047291 */ /* 0x000fe4000f8f30ff */
[----:B------:R-:W-:Y:S02]  /*18c0*/  UIADD3 UR46, UPT, UPT, UR6, 0x7e, URZ ;  /* 0x0000007e062e7890 */ /* 0x000fe4000fffe0ff */
[----:B------:R-:W-:-:S02]  /*18d0*/  USHF.R.S32.HI UR43, URZ, 0x6, UR4 ;  /* 0x00000006ff2b7899 */ /* 0x000fc40008011404 */
[----:B------:R-:W-:Y:S02]  /*18e0*/  UIADD3 UR4, UPT, UPT, UR6, -0x1, URZ ;  /* 0xffffffff06047890 */ /* 0x000fe4000fffe0ff */
[----:B------:R-:W-:Y:S02]  /*18f0*/  UISETP.LT.U32.AND UP0, UPT, UR43, 0x11, UPT ;  /* 0x000000112b00788c */ /* 0x000fe4000bf01070 */
[----:B------:R-:W-:Y:S02]  /*1900*/  UISETP.GE.U32.AND UP2, UPT, UR4, -0x7f, UPT ;  /* 0xffffff810400788c */ /* 0x000fe4000bf46070 */
[----:B------:R-:W-:Y:S01]  /*1910*/  USEL UR41, UR43, 0x11, UP0 ;  /* 0x000000112b297887 */ /* 0x000fe20008000000 */
[----:B------:R-:W2:Y:S03]  /*1920*/  LDCU UR39, c[0x0][0x374] ;  /* 0x00006e80ff2777ac */ /* 0x000ea60008000800 */
[----:B------:R-:W-:-:S02]  /*1930*/  UIADD3 UR21, UPT, UPT, UR41, -0x1, URZ ;  /* 0xffffffff29157890 */ /* 0x000fc4000fffe0ff */
[----:B------:R-:W-:-:S03]  /*1940*/  USEL UR24, UR24, 0x2, UP1 ;  /* 0x0000000218187887 */ /* 0x000fc60008800000 */
[----:B------:R-:W-:Y:S02]  /*1950*/  @UP2 UIADD3 UR21, UPT, UPT, UR41, URZ, URZ ;  /* 0x000000ff29152290 */ /* 0x000fe4000fffe0ff */
[----:B------:R-:W-:Y:S02]  /*1960*/  UIADD3 UR29, UPT, UPT, UR7, 0x15400, UR28 ;  /* 0x00015400071d7890 */ /* 0x000fe4000fffe01c */
[----:B------:R-:W-:Y:S02]  /*1970*/  UIADD3 UR44, UPT, UPT, UR43, -UR41, URZ ;  /* 0x800000292b2c7290 */ /* 0x000fe4000fffe0ff */
[----:B------:R-:W-:Y:S01]  /*1980*/  UIADD3 UR21, UPT, UPT, UR21, 0x1, URZ ;  /* 0x0000000115157890 */ /* 0x000fe2000fffe0ff */
[----:B-1--4-:R-:W-:-:S11]  /*1990*/  UMOV UR5, URZ ;  /* 0x000000ff00057c82 */ /* 0x012fd60008000000 */
.L_x_43:
[----:B-1----:R-:W1:Y:S02]  /*19a0*/  S2UR UR4, SR_CgaCtaId ;  /* 0x00000000000479c3 */ /* 0x002e640000008800 */
[----:B-1----:R-:W-:-:S09]  /*19b0*/  UISETP.NE.AND UP0, UPT, UR4, URZ, UPT ;  /* 0x000000ff0400728c */ /* 0x002fd2000bf05270 */
[----:B------:R-:W-:Y:S05]  /*19c0*/  BRA.U UP0, `(.L_x_24) ;  /* 0x0000000100287547 */ /* 0x000fea000b800000 */
[----:B------:R-:W-:Y:S02]  /*19d0*/  LEA R0, R9, UR7, 0x3 ;  /* 0x0000000709007c11 */ /* 0x000fe4000f8e18ff */
[----:B------:R-:W-:-:S04]  /*19e0*/  SHF.L.U32 R3, R8, 0x1f, RZ ;  /* 0x0000001f08037819 */ /* 0x000fc800000006ff */
[----:B------:R-:W1:Y:S02]  /*19f0*/  SYNCS.PHASECHK.TRANS64.TRYWAIT P0, [R0+URZ+0x1b0], R3 ;  /* 0x0001b003000075a7 */ /* 0x000e6400080011ff */
[----:B-1----:R-:W-:Y:S05]  /*1a00*/  @!P0 BRA `(.L_x_25) ;  /* 0x0000006400b88947 */ /* 0x002fea0003800000 */
.L_x_126:
[----:B------:R3:W-:Y:S01]  /*1a10*/  SYNCS.ARRIVE.TRANS64.A1T0 RZ, [R0+URZ+0x1a0], RZ ;  /* 0x0001a0ff00ff79a7 */ /* 0x0007e200081000ff */
[----:B------:R-:W-:-:S05]  /*1a20*/  VIADD R9, R9, 0x1 ;  /* 0x0000000109097836 */ /* 0x000fca0000000000 */
[----:B------:R-:W-:-:S04]  /*1a30*/  ISETP.NE.AND P0, PT, R9, 0x2, PT ;  /* 0x000000020900780c */ /* 0x000fc80003f05270 */
[----:B-1----:R-:W-:Y:S02]  /*1a40*/  SEL R3, RZ, 0x1, P0 ;  /* 0x00000001ff037807 */ /* 0x002fe40000000000 */
[----:B------:R-:W-:Y:S02]  /*1a50*/  SEL R9, R9, RZ, P0 ;  /* 0x000000ff09097207 */ /* 0x000fe40000000000 */
[----:B------:R-:W-:-:S07]  /*1a60*/  LOP3.LUT R8, R8, R3, RZ, 0x3c, !PT ;  /* 0x0000000308087212 */ /* 0x000fce00078e3cff */
.L_x_24:
[----:B------:R-:W-:Y:S01]  /*1a70*/  ULEA UR4, UR5, UR7, 0x3 ;  /* 0x0000000705047291 */ /* 0x000fe2000f8e18ff */
[----:B---3--:R-:W-:Y:S01]  /*1a80*/  SHF.L.U32 R0, R12, 0x1f, RZ ;  /* 0x0000001f0c007819 */ /* 0x008fe200000006ff */
[----:B------:R-:W-:Y:S02]  /*1a90*/  UISETP.GE.U32.AND UP0, UPT, UR46, 0x7f, UPT ;  /* 0x0000007f2e00788c */ /* 0x000fe4000bf06070 */
[----:B------:R-:W-:Y:S02]  /*1aa0*/  USHF.L.U32 UR35, UR20, 0x6, URZ ;  /* 0x0000000614237899 */ /* 0x000fe400080006ff */
[----:B------:R-:W-:Y:S01]  /*1ab0*/  ULEA UR19, UR30, UR45, 0x7 ;  /* 0x0000002d1e137291 */ /* 0x000fe2000f8e38ff */
[----:B------:R-:W-:Y:S02]  /*1ac0*/  UMOV UR13, URZ ;  /* 0x000000ff000d7c82 */ /* 0x000fe40008000000 */
[----:B------:R1:W3:Y:S02]  /*1ad0*/  SYNCS.PHASECHK.TRANS64.TRYWAIT P0, [UR4+0x88], R0 ;  /* 0x00008800ff0075a7 */ /* 0x0002e40008001104 */
[----:B------:R-:W-:Y:S07]  /*1ae0*/  BRA.U !UP0, `(.L_x_26) ;  /* 0x0000000108bc7547 */ /* 0x000fee000b800000 */
[----:B------:R-:W-:Y:S01]  /*1af0*/  UMOV UR6, URZ ;  /* 0x000000ff00067c82 */ /* 0x000fe20008000000 */
[----:B------:R-:W-:-:S05]  /*1b00*/  UMOV UR4, UR5 ;  /* 0x0000000500047c82 */ /* 0x000fca0008000000 */
.L_x_32:
[----:B------:R-:W-:Y:S01]  /*1b10*/  ULEA UR33, UR4, UR7, 0x3 ;  /* 0x0000000704217291 */ /* 0x000fe2000f8e18ff */
[----:B---3--:R-:W-:Y:S01]  /*1b20*/  @!P3 MOV R2, 0x3000 ;  /* 0x000030000002b802 */ /* 0x008fe20000000f00 */
[----:B-1-34-:R-:W-:Y:S10]  /*1b30*/  @P0 BRA `(.L_x_27) ;  /* 0x00000000000c0947 */ /* 0x01aff40003800000 */
[----:B------:R-:W-:-:S04]  /*1b40*/  SHF.L.U32 R3, R12, 0x1f, RZ ;  /* 0x0000001f0c037819 */ /* 0x000fc800000006ff */
[----:B------:R-:W3:Y:S02]  /*1b50*/  SYNCS.PHASECHK.TRANS64.TRYWAIT P0, [UR33+0x88], R3 ;  /* 0x00008803ff0075a7 */ /* 0x000ee40008001121 */
[----:B---3--:R-:W-:Y:S05]  /*1b60*/  @!P0 BRA `(.L_x_28) ;  /* 0x0000006400748947 */ /* 0x008fea0003800000 */
.L_x_27:
[----:B------:R3:W-:Y:S01]  /*1b70*/  @!P3 SYNCS.ARRIVE.TRANS64 RZ, [UR33], R2 ;  /* 0x00000002ffffb9a7 */ /* 0x0007e20008000021 */
[----:B------:R-:W-:-:S04]  /*1b80*/  ULOP3.LUT UR5, UR24, 0x2, URZ, 0xfc, !UPT ;  /* 0x0000000218057892 */ /* 0x000fc8000f8efcff */
[----:B------:R-:W-:-:S09]  /*1b90*/  UISETP.NE.AND UP0, UPT, UR5, 0x2, UPT ;  /* 0x000000020500788c */ /* 0x000fd2000bf05270 */
[----:B------:R-:W-:Y:S05]  /*1ba0*/  BRA.U UP0, `(.L_x_29) ;  /* 0x0000000100047547 */ /* 0x000fea000b800000 */
[----:B--2---:R-:W-:Y:S05]  /*1bb0*/  BPT.TRAP 0x1 ;  /* 0x000000040000795c */ /* 0x004fea0000300000 */
.L_x_29:
[----:B------:R-:W-:Y:S04]  /*1bc0*/  BSSY.RECONVERGENT B0, `(.L_x_30) ;  /* 0x0000003000007945 */ /* 0x000fe80003800200 */
[----:B------:R-:W-:Y:S05]  /*1bd0*/  @P2 BRA `(.L_x_31) ;  /* 0x0000000000042947 */ /* 0x000fea0003800000 */
[----:B--2---:R-:W-:Y:S05]  /*1be0*/  BPT.TRAP 0x1 ;  /* 0x000000040000795c */ /* 0x004fea0000300000 */
.L_x_31:
[----:B--2---:R-:W-:Y:S05]  /*1bf0*/  BSYNC.RECONVERGENT B0 ;  /* 0x0000000000007941 */ /* 0x004fea0003800200 */
.L_x_30:
[----:B------:R-:W-:Y:S02]  /*1c00*/  UIADD3 UR5, UPT, UPT, UR4, 0x1, URZ ;  /* 0x0000000104057890 */ /* 0x000fe4000fffe0ff */
[----:B------:R-:W-:Y:S02]  /*1c10*/  USHF.L.U32 UR34, UR6, 0x6, URZ ;  /* 0x0000000606227899 */ /* 0x000fe400080006ff */
[----:B------:R-:W-:Y:S02]  /*1c20*/  UISETP.NE.AND UP0, UPT, UR5, 0x11, UPT ;  /* 0x000000110500788c */ /* 0x000fe4000bf05270 */
[----:B------:R-:W-:Y:S02]  /*1c30*/  UIADD3 UR6, UPT, UPT, UR6, 0x1, URZ ;  /* 0x0000000106067890 */ /* 0x000fe4000fffe0ff */
[----:B------:R-:W-:Y:S02]  /*1c40*/  USEL UR9, URZ, 0x1, UP0 ;  /* 0x00000001ff097887 */ /* 0x000fe40008000000 */
[----:B------:R-:W-:-:S02]  /*1c50*/  USEL UR5, UR5, URZ, UP0 ;  /* 0x000000ff05057287 */ /* 0x000fc40008000000 */
[----:B------:R-:W-:Y:S02]  /*1c60*/  ULEA UR32, UR4, UR7, 0xc ;  /* 0x0000000704207291 */ /* 0x000fe4000f8e60ff */
[----:B------:R-:W-:Y:S01]  /*1c70*/  ULEA UR8, UR5, UR7, 0x3 ;  /* 0x0000000705087291 */ /* 0x000fe2000f8e18ff */
[----:B------:R-:W-:Y:S01]  /*1c80*/  LOP3.LUT R12, R12, UR9, RZ, 0x3c, !PT ;  /* 0x000000090c0c7c12 */ /* 0x000fe2000f8e3cff */
[----:B------:R-:W-:Y:S02]  /*1c90*/  UIADD3 UR10, UP1, UPT, UR26, 0x80, URZ ;  /* 0x000000801a0a7890 */ /* 0x000fe4000ff3e0ff */
[----:B------:R-:W-:Y:S01]  /*1ca0*/  ULEA UR16, UR4, UR28, 0xd ;  /* 0x0000001c04107291 */ /* 0x000fe2000f8e68ff */
[----:B-1----:R-:W-:Y:S01]  /*1cb0*/  SHF.L.U32 R0, R12, 0x1f, RZ ;  /* 0x0000001f0c007819 */ /* 0x002fe200000006ff */
[----:B------:R-:W-:Y:S02]  /*1cc0*/  UIADD3.X UR11, UPT, UPT, URZ, UR27, URZ, UP1, !UPT ;  /* 0x0000001bff0b7290 */ /* 0x000fe40008ffe4ff */
[----:B------:R-:W-:Y:S01]  /*1cd0*/  UIADD3 UR32, UPT, UPT, UR32, 0x4400, URZ ;  /* 0x0000440020207890 */ /* 0x000fe2000fffe0ff */
[----:B------:R4:W1:Y:S01]  /*1ce0*/  SYNCS.PHASECHK.TRANS64.TRYWAIT P0, [UR8+0x88], R0 ;  /* 0x00008800ff0075a7 */ /* 0x0008620008001108 */
[----:B------:R-:W-:-:S02]  /*1cf0*/  UIADD3 UR8, UP0, UPT, UR26, 0x180, URZ ;  /* 0x000001801a087890 */ /* 0x000fc4000ff1e0ff */
[----:B------:R-:W-:Y:S02]  /*1d00*/  UIADD3 UR16, UPT, UPT, UR7, 0x15400, UR16 ;  /* 0x0001540007107890 */ /* 0x000fe4000fffe010 */
[----:B------:R-:W-:Y:S02]  /*1d10*/  UIADD3.X UR9, UPT, UPT, URZ, UR27, URZ, UP0, !UPT ;  /* 0x0000001bff097290 */ /* 0x000fe400087fe4ff */
[----:B------:R-:W-:Y:S01]  /*1d20*/  UISETP.NE.AND UP0, UPT, UR6, UR21, UPT ;  /* 0x000000150600728c */ /* 0x000fe2000bf05270 */
[----:B------:R-:W-:Y:S01]  /*1d30*/  UMOV UR12, 0x0 ;  /* 0x00000000000c7882 */ /* 0x000fe20000000000 */
[----:B------:R-:W-:Y:S01]  /*1d40*/  UMOV UR13, 0x10000000 ;  /* 0x10000000000d7882 */ /* 0x000fe20000000000 */
[----:B------:R-:W-:Y:S01]  /*1d50*/  UMOV UR4, 0x30000 ;  /* 0x0003000000047882 */ /* 0x000fe20000000000 */
[----:B------:R-:W-:Y:S01]  /*1d60*/  UMOV UR20, UR36 ;  /* 0x0000002400147c82 */ /* 0x000fe20008000000 */
[----:B------:R-:W-:Y:S01]  /*1d70*/  UMOV UR17, UR33 ;  /* 0x0000002100117c82 */ /* 0x000fe20008000000 */
[----:B------:R-:W-:Y:S01]  /*1d80*/  UMOV UR18, UR34 ;  /* 0x0000002200127c82 */ /* 0x000fe20008000000 */
[----:B------:R-:W-:Y:S01]  /*1d90*/  UTMALDG.3D [UR32], [UR10], desc[UR12] ;  /* 0x00000c200a0075b4 */ /* 0x000fe20008011000 */
[----:B------:R2:W-:Y:S02]  /*1da0*/  UTMALDG.3D.MULTICAST [UR16], [UR8], UR4, desc[UR12] ;  /* 0x00000c10080073b4 */ /* 0x0005e40008011804 */
[----:B--2---:R-:W-:Y:S01]  /*1db0*/  UMOV UR13, UR21 ;  /* 0x00000015000d7c82 */ /* 0x004fe20008000000 */
[----:B------:R-:W-:Y:S01]  /*1dc0*/  UMOV UR4, UR5 ;  /* 0x0000000500047c82 */ /* 0x000fe20008000000 */
[----:B------:R-:W-:Y:S05]  /*1dd0*/  BRA.U UP0, `(.L_x_32) ;  /* 0xfffffffd004c7547 */ /* 0x000fea000b83ffff */
.L_x_26:
[----:B------:R-:W-:Y:S01]  /*1de0*/  ULEA UR4, UR5, UR7, 0x3 ;  /* 0x0000000705047291 */ /* 0x000fe2000f8e18ff */
[----:B-1--4-:R-:W-:Y:S01]  /*1df0*/  SHF.L.U32 R0, R12, 0x1f, RZ ;  /* 0x0000001f0c007819 */ /* 0x012fe200000006ff */
[----:B------:R-:W-:Y:S01]  /*1e00*/  @!P1 SYNCS.ARRIVE.TRANS64.A1T0 RZ, [UR7+0x138], RZ ;  /* 0x000138ffffff99a7 */ /* 0x000fe20008100007 */
[----:B------:R-:W-:-:S06]  /*1e10*/  UISETP.GT.AND UP0, UPT, UR43, UR41, UPT ;  /* 0x000000292b00728c */ /* 0x000fcc000bf04270 */
[----:B---3--:R1:W3:Y:S03]  /*1e20*/  SYNCS.PHASECHK.TRANS64.TRYWAIT P0, [UR4+0x88], R0 ;  /* 0x00008800ff0075a7 */ /* 0x0082e60008001104 */
[----:B------:R-:W-:Y:S05]  /*1e30*/  BRA.U !UP0, `(.L_x_33) ;  /* 0x0000000108bc7547 */ /* 0x000fea000b800000 */
[----:B------:R-:W-:Y:S01]  /*1e40*/  UIADD3 UR25, UPT, UPT, UR44, UR13, URZ ;  /* 0x0000000d2c197290 */ /* 0x000fe2000fffe0ff */
[----:B------:R-:W-:-:S11]  /*1e50*/  UMOV UR4, UR5 ;  /* 0x0000000500047c82 */ /* 0x000fd60008000000 */
.L_x_39:
[----:B------:R-:W-:Y:S01]  /*1e60*/  ULEA UR9, UR4, UR7, 0x3 ;  /* 0x0000000704097291 */ /* 0x000fe2000f8e18ff */
[----:B---3--:R-:W-:Y:S01]  /*1e70*/  @!P3 MOV R2, 0x3000 ;  /* 0x000030000002b802 */ /* 0x008fe20000000f00 */
[----:B-1-3--:R-:W-:Y:S10]  /*1e80*/  @P0 BRA `(.L_x_34) ;  /* 0x00000000000c0947 */ /* 0x00aff40003800000 */
[----:B------:R-:W-:-:S04]  /*1e90*/  SHF.L.U32 R3, R12, 0x1f, RZ ;  /* 0x0000001f0c037819 */ /* 0x000fc800000006ff */
[----:B------:R-:W3:Y:S02]  /*1ea0*/  SYNCS.PHASECHK.TRANS64.TRYWAIT P0, [UR9+0x88], R3 ;  /* 0x00008803ff0075a7 */ /* 0x000ee40008001109 */
[----:B---3--:R-:W-:Y:S05]  /*1eb0*/  @!P0 BRA `(.L_x_35) ;  /* 0x0000006000b88947 */ /* 0x008fea0003800000 */
.L_x_34:
[----:B------:R3:W-:Y:S01]  /*1ec0*/  @!P3 SYNCS.ARRIVE.TRANS64 RZ, [UR9], R2 ;  /* 0x00000002ffffb9a7 */ /* 0x0007e20008000009 */
[----:B------:R-:W-:-:S04]  /*1ed0*/  ULOP3.LUT UR5, UR24, 0x2, URZ, 0xfc, !UPT ;  /* 0x0000000218057892 */ /* 0x000fc8000f8efcff */
[----:B------:R-:W-:-:S09]  /*1ee0*/  UISETP.NE.AND UP0, UPT, UR5, 0x2, UPT ;  /* 0x000000020500788c */ /* 0x000fd2000bf05270 */
[----:B------:R-:W-:Y:S05]  /*1ef0*/  BRA.U UP0, `(.L_x_36) ;  /* 0x0000000100047547 */ /* 0x000fea000b800000 */
[----:B--2---:R-:W-:Y:S05]  /*1f00*/  BPT.TRAP 0x1 ;  /* 0x000000040000795c */ /* 0x004fea0000300000 */
.L_x_36:
[----:B------:R-:W-:Y:S04]  /*1f10*/  BSSY.RECONVERGENT B0, `(.L_x_37) ;  /* 0x0000003000007945 */ /* 0x000fe80003800200 */
[----:B------:R-:W-:Y:S05]  /*1f20*/  @P2 BRA `(.L_x_38) ;  /* 0x0000000000042947 */ /* 0x000fea0003800000 */
[----:B--2---:R-:W-:Y:S05]  /*1f30*/  BPT.TRAP 0x1 ;  /* 0x000000040000795c */ /* 0x004fea0000300000 */
.L_x_38:
[----:B--2---:R-:W-:Y:S05]  /*1f40*/  BSYNC.RECONVERGENT B0 ;  /* 0x0000000000007941 */ /* 0x004fea0003800200 */
.L_x_37:
[----:B------:R-:W-:Y:S02]  /*1f50*/  UIADD3 UR5, UPT, UPT, UR4, 0x1, URZ ;  /* 0x0000000104057890 */ /* 0x000fe4000fffe0ff */
[----:B------:R-:W-:Y:S02]  /*1f60*/  UIADD3 UR14, UP1, UPT, UR26, 0x80, URZ ;  /* 0x000000801a0e7890 */ /* 0x000fe4000ff3e0ff */
[----:B------:R-:W-:Y:S02]  /*1f70*/  UISETP.NE.AND UP0, UPT, UR5, 0x11, UPT ;  /* 0x000000110500788c */ /* 0x000fe4000bf05270 */
[----:B------:R-:W-:Y:S02]  /*1f80*/  USHF.L.U32 UR10, UR13, 0x6, URZ ;  /* 0x000000060d0a7899 */ /* 0x000fe400080006ff */
[----:B------:R-:W-:Y:S02]  /*1f90*/  USEL UR8, URZ, 0x1, UP0 ;  /* 0x00000001ff087887 */ /* 0x000fe40008000000 */
[----:B------:R-:W-:-:S02]  /*1fa0*/  USEL UR5, UR5, URZ, UP0 ;  /* 0x000000ff05057287 */ /* 0x000fc40008000000 */
[----:B------:R-:W-:Y:S02]  /*1fb0*/  UIADD3 UR22, UP0, UPT, UR26, 0x180, URZ ;  /* 0x000001801a167890 */ /* 0x000fe4000ff1e0ff */
[----:B------:R-:W-:Y:S01]  /*1fc0*/  LOP3.LUT R12, R12, UR8, RZ, 0x3c, !PT ;  /* 0x000000080c0c7c12 */ /* 0x000fe2000f8e3cff */
[----:B------:R-:W-:Y:S02]  /*1fd0*/  ULEA UR8, UR4, UR7, 0xc ;  /* 0x0000000704087291 */ /* 0x000fe4000f8e60ff */
[----:B------:R-:W-:Y:S01]  /*1fe0*/  ULEA UR6, UR5, UR7, 0x3 ;  /* 0x0000000705067291 */ /* 0x000fe2000f8e18ff */
[----:B-1----:R-:W-:Y:S01]  /*1ff0*/  SHF.L.U32 R0, R12, 0x1f, RZ ;  /* 0x0000001f0c007819 */ /* 0x002fe200000006ff */
[----:B------:R-:W-:Y:S02]  /*2000*/  UIADD3 UR8, UPT, UPT, UR8, 0x4400, URZ ;  /* 0x0000440008087890 */ /* 0x000fe4000fffe0ff */
[----:B------:R-:W-:Y:S02]  /*2010*/  UIADD3.X UR15, UPT, UPT, URZ, UR27, URZ, UP1, !UPT ;  /* 0x0000001bff0f7290 */ /* 0x000fe40008ffe4ff */
[----:B------:R-:W-:-:S02]  /*2020*/  ULEA UR16, UR4, UR29, 0xd ;  /* 0x0000001d04107291 */ /* 0x000fc4000f8e68ff */
[----:B------:R-:W-:Y:S01]  /*2030*/  UIADD3.X UR23, UPT, UPT, URZ, UR27, URZ, UP0, !UPT ;  /* 0x0000001bff177290 */ /* 0x000fe200087fe4ff */
[----:B------:R4:W1:Y:S01]  /*2040*/  SYNCS.PHASECHK.TRANS64.TRYWAIT P0, [UR6+0x88], R0 ;  /* 0x00008800ff0075a7 */ /* 0x0008620008001106 */
[----:B------:R-:W-:Y:S01]  /*2050*/  UMOV UR30, 0x0 ;  /* 0x00000000001e7882 */ /* 0x000fe20000000000 */
[----:B------:R-:W-:Y:S01]  /*2060*/  UMOV UR31, 0x10000000 ;  /* 0x10000000001f7882 */ /* 0x000fe20000000000 */
[----:B------:R-:W-:Y:S01]  /*2070*/  UMOV UR11, UR35 ;  /* 0x00000023000b7c82 */ /* 0x000fe20008000000 */
[----:B------:R-:W-:Y:S01]  /*2080*/  UMOV UR12, UR36 ;  /* 0x00000024000c7c82 */ /* 0x000fe20008000000 */
[----:B------:R-:W-:Y:S01]  /*2090*/  UMOV UR6, 0x30000 ;  /* 0x0003000000067882 */ /* 0x000fe20000000000 */
[----:B------:R-:W-:Y:S01]  /*20a0*/  UMOV UR20, UR36 ;  /* 0x0000002400147c82 */ /* 0x000fe20008000000 */
[----:B------:R-:W-:Y:S01]  /*20b0*/  UMOV UR17, UR9 ;  /* 0x0000000900117c82 */ /* 0x000fe20008000000 */
[----:B------:R-:W-:Y:S01]  /*20c0*/  UMOV UR18, UR10 ;  /* 0x0000000a00127c82 */ /* 0x000fe20008000000 */
[----:B------:R4:W-:Y:S01]  /*20d0*/  UTMALDG.3D [UR8], [UR14], desc[UR30] ;  /* 0x00001e080e0075b4 */ /* 0x0009e20008011000 */
[----:B------:R-:W-:Y:S01]  /*20e0*/  UIADD3 UR13, UPT, UPT, UR13, 0x1, URZ ;  /* 0x000000010d0d7890 */ /* 0x000fe2000fffe0ff */
[----:B------:R-:W-:-:S03]  /*20f0*/  UMOV UR4, UR5 ;  /* 0x0000000500047c82 */ /* 0x000fc60008000000 */
[----:B------:R-:W-:Y:S01]  /*2100*/  UISETP.NE.AND UP0, UPT, UR13, UR25, UPT ;  /* 0x000000190d00728c */ /* 0x000fe2000bf05270 */
[----:B------:R4:W-:Y:S08]  /*2110*/  UTMALDG.3D.MULTICAST [UR16], [UR22], UR6, desc[UR30] ;  /* 0x00001e10160073b4 */ /* 0x0009f00008011806 */
[----:B----4-:R-:W-:Y:S05]  /*2120*/  BRA.U UP0, `(.L_x_39) ;  /* 0xfffffffd004c7547 */ /* 0x010fea000b83ffff */
.L_x_33:
[C---:B------:R-:W-:Y:S01]  /*2130*/  LEA R3, R11.reuse, UR7, 0x3 ;  /* 0x000000070b037c11 */ /* 0x040fe2000f8e18ff */
[----:B------:R-:W-:Y:S01]  /*2140*/  NOP ;  /* 0x0000000000007918 */ /* 0x000fe20000000000 */
[----:B-1----:R-:W-:Y:S02]  /*2150*/  SHF.L.U32 R0, R10, 0x1f, RZ ;  /* 0x0000001f0a007819 */ /* 0x002fe400000006ff */
[----:B------:R-:W-:Y:S02]  /*2160*/  LEA R5, R11, UR7, 0x4 ;  /* 0x000000070b057c11 */ /* 0x000fe4000f8e20ff */
[----:B---3--:R-:W1:Y:S02]  /*2170*/  SYNCS.PHASECHK.TRANS64.TRYWAIT P0, [R3+URZ+0x140], R0 ;  /* 0x00014000030075a7 */ /* 0x008e6400080011ff */
[----:B-1----:R-:W-:Y:S05]  /*2180*/  @!P0 BRA `(.L_x_40) ;  /* 0x00000060001c8947 */ /* 0x002fea0003800000 */
.L_x_129:
[----:B------:R-:W3:Y:S01]  /*2190*/  LDS.128 R4, [R5+0x1d0] ;  /* 0x0001d00005047984 */ /* 0x000ee20000000c00 */
[----:B------:R-:W-:Y:S01]  /*21a0*/  UISETP.GE.AND UP0, UPT, UR42, 0x1, UPT ;  /* 0x000000012a00788c */ /* 0x000fe2000bf06270 */
[----:B------:R-:W-:Y:S01]  /*21b0*/  @!PT LDS RZ, [RZ] ;  /* 0x00000000fffff984 */ /* 0x000fe20000000800 */
[----:B------:R-:W-:Y:S01]  /*21c0*/  @!PT LDS RZ, [RZ] ;  /* 0x00000000fffff984 */ /* 0x000fe20000000800 */
[----:B------:R-:W-:Y:S01]  /*21d0*/  @!PT LDS RZ, [RZ] ;  /* 0x00000000fffff984 */ /* 0x000fe20000000800 */
[----:B------:R-:W-:Y:S01]  /*21e0*/  @!PT LDS RZ, [RZ] ;  /* 0x00000000fffff984 */ /* 0x000fe20000000800 */
[----:B------:R4:W-:Y:S06]  /*21f0*/  MEMBAR.ALL.CTA ;  /* 0x0000000000007992 */ /* 0x0009ec0000008000 */
[----:B----4-:R-:W4:Y:S01]  /*2200*/  FENCE.VIEW.ASYNC.S ;  /* 0x00000000000073c6 */ /* 0x010f220000000000 */
[----:B---3--:R-:W-:-:S13]  /*2210*/  LOP3.LUT P0, RZ, R6, 0x1, RZ, 0xc0, !PT ;  /* 0x0000000106ff7812 */ /* 0x008fda000780c0ff */
[----:B----4-:R-:W-:Y:S01]  /*2220*/  VOTEU.ANY UP1, P0 ;  /* 0x0000000000ff7886 */ /* 0x010fe20000020100 */
[----:B------:R-:W-:-:S13]  /*2230*/  PLOP3.LUT P0, PT, PT, PT, UP1, 0x80, 0x8 ;  /* 0x000000000008781c */ /* 0x000fda0003f0f018 */
[----:B-1----:R-:W-:Y:S02]  /*2240*/  @P0 LOP3.LUT R0, R5, 0xffff, RZ, 0xc0, !PT ;  /* 0x0000ffff05000812 */ /* 0x002fe400078ec0ff */
[----:B------:R-:W-:Y:S02]  /*2250*/  @P0 MOV R2, R4 ;  /* 0x0000000400020202 */ /* 0x000fe40000000f00 */
[----:B------:R-:W-:Y:S01]  /*2260*/  @P0 R2UR UR6, R0 ;  /* 0x00000000000602ca */ /* 0x000fe200000e0000 */
[----:B------:R-:W-:Y:S01]  /*2270*/  VIADD R0, R3, 0x150 ;  /* 0x0000015003007836 */ /* 0x000fe20000000000 */
[----:B------:R-:W-:Y:S02]  /*2280*/  @P0 SHF.R.U32.HI R4, RZ, 0x10, R5 ;  /* 0x00000010ff040819 */ /* 0x000fe40000011605 */
[----:B------:R-:W-:Y:S02]  /*2290*/  @P0 R2UR UR8, R2 ;  /* 0x00000000020802ca */ /* 0x000fe400000e0000 */
[----:B------:R-:W-:-:S02]  /*22a0*/  PRMT R0, RZ, 0x654, R0 ;  /* 0x00000654ff007816 */ /* 0x000fc40000000000 */
[----:B------:R-:W-:Y:S02]  /*22b0*/  @P0 R2UR UR4, R4 ;  /* 0x00000000040402ca */ /* 0x000fe400000e0000 */
[----:B------:R1:W-:Y:S03]  /*22c0*/  SYNCS.ARRIVE.TRANS64.RED.A1T0 RZ, [R0+URZ], RZ ;  /* 0x000000ff00ff79a7 */ /* 0x0003e600081004ff */
[----:B------:R-:W-:-:S04]  /*22d0*/  @UP1 UMOV UR37, UR6 ;  /* 0x0000000600251c82 */ /* 0x000fc80008000000 */
[----:B------:R-:W-:-:S04]  /*22e0*/  @UP1 UMOV UR38, UR8 ;  /* 0x0000000800261c82 */ /* 0x000fc80008000000 */
[----:B------:R-:W-:Y:S01]  /*22f0*/  @UP1 UMOV UR36, UR4 ;  /* 0x0000000400241c82 */ /* 0x000fe20008000000 */
[----:B------:R-:W-:Y:S05]  /*2300*/  BRA.U !UP0, `(.L_x_41) ;  /* 0x0000000108d47547 */ /* 0x000fea000b800000 */
[----:B------:R-:W2:Y:S01]  /*2310*/  LDCU.128 UR12, c[0x0][0xb10] ;  /* 0x00016200ff0c77ac */ /* 0x000ea20008000c00 */
[----:B------:R-:W3:Y:S01]  /*2320*/  LDCU UR25, c[0x0][0xb20] ;  /* 0x00016400ff1977ac */ /* 0x000ee20008000800 */
[----:B------:R-:W4:Y:S01]  /*2330*/  LDCU UR20, c[0x0][0xb0c] ;  /* 0x00016180ff1477ac */ /* 0x000f220008000800 */
[----:B------:R-:W1:Y:S01]  /*2340*/  LDCU.64 UR10, c[0x0][0xb28] ;  /* 0x00016500ff0a77ac */ /* 0x000e620008000a00 */
[----:B------:R-:W-:Y:S02]  /*2350*/  UISETP.NE.AND UP3, UPT, UR42, 0x1, UPT ;  /* 0x000000012a00788c */ /* 0x000fe4000bf65270 */
[----:B--2---:R-:W-:Y:S02]  /*2360*/  UIMAD.WIDE.U32 UR16, UR39, UR15, URZ ;  /* 0x0000000f271072a5 */ /* 0x004fe4000f8e00ff */
[----:B------:R-:W-:Y:S02]  /*2370*/  UIMAD.WIDE.U32 UR8, UR40, UR12, URZ ;  /* 0x0000000c280872a5 */ /* 0x000fe4000f8e00ff */
[----:B------:R-:W-:-:S02]  /*2380*/  UISETP.NE.AND UP0, UPT, UR14, 0x1, UPT ;  /* 0x000000010e00788c */ /* 0x000fc4000bf05270 */
[----:B------:R-:W-:Y:S01]  /*2390*/  UIMAD.WIDE.U32 UR22, UR37, UR15, URZ ;  /* 0x0000000f251672a5 */ /* 0x000fe2000f8e00ff */
[----:B------:R-:W-:Y:S02]  /*23a0*/  UMOV UR16, UR17 ;  /* 0x0000001100107c82 */ /* 0x000fe40008000000 */
[----:B------:R-:W-:Y:S01]  /*23b0*/  UMOV UR8, UR9 ;  /* 0x0000000900087c82 */ /* 0x000fe20008000000 */
[----:B---3--:R-:W-:Y:S02]  /*23c0*/  USHF.R.U32.HI UR16, URZ, UR25, UR16 ;  /* 0x00000019ff107299 */ /* 0x008fe40008011610 */
[----:B----4-:R-:W-:Y:S02]  /*23d0*/  UISETP.NE.AND UP2, UPT, UR20, 0x1, UPT ;  /* 0x000000011400788c */ /* 0x010fe4000bf45270 */
[----:B------:R-:W-:Y:S02]  /*23e0*/  USHF.R.U32.HI UR8, URZ, UR13, UR8 ;  /* 0x0000000dff087299 */ /* 0x000fe40008011608 */
[----:B------:R-:W-:-:S02]  /*23f0*/  USEL UR6, UR39, UR16, !UP0 ;  /* 0x0000001027067287 */ /* 0x000fc4000c000000 */
[----:B------:R-:W-:Y:S02]  /*2400*/  USEL UR8, UR40, UR8, !UP2 ;  /* 0x0000000828087287 */ /* 0x000fe4000d000000 */
[----:B-1----:R-:W-:Y:S01]  /*2410*/  UIMAD.WIDE.U32 UR16, UR6, UR10, URZ ;  /* 0x0000000a061072a5 */ /* 0x002fe2000f8e00ff */
[----:B------:R-:W-:Y:S01]  /*2420*/  UMOV UR4, UR23 ;  /* 0x0000001700047c82 */ /* 0x000fe20008000000 */
[----:B------:R-:W-:Y:S02]  /*2430*/  UIMAD.WIDE.U32 UR18, UR38, UR12, URZ ;  /* 0x0000000c261272a5 */ /* 0x000fe4000f8e00ff */
[----:B------:R-:W-:-:S03]  /*2440*/  UIMAD.WIDE.U32 UR22, UR8, UR10, URZ ;  /* 0x0000000a081672a5 */ /* 0x000fc6000f8e00ff */
[----:B------:R-:W-:Y:S01]  /*2450*/  UMOV UR16, UR17 ;  /* 0x0000001100107c82 */ /* 0x000fe20008000000 */
[----:B------:R-:W-:Y:S02]  /*2460*/  USHF.R.U32.HI UR4, URZ, UR25, UR4 ;  /* 0x00000019ff047299 */ /* 0x000fe40008011604 */
[----:B------:R-:W-:Y:S01]  /*2470*/  @UP3 USHF.R.U32.HI UR6, URZ, UR11, UR16 ;  /* 0x0000000bff063299 */ /* 0x000fe20008011610 */
[----:B------:R-:W-:Y:S01]  /*2480*/  UMOV UR18, UR19 ;  /* 0x0000001300127c82 */ /* 0x000fe20008000000 */
[----:B------:R-:W-:Y:S01]  /*2490*/  UMOV UR22, UR23 ;  /* 0x0000001700167c82 */ /* 0x000fe20008000000 */
[----:B------:R-:W-:Y:S02]  /*24a0*/  USHF.R.U32.HI UR13, URZ, UR13, UR18 ;  /* 0x0000000dff0d7299 */ /* 0x000fe40008011612 */
[----:B------:R-:W-:Y:S02]  /*24b0*/  USEL UR4, UR37, UR4, !UP0 ;  /* 0x0000000425047287 */ /* 0x000fe4000c000000 */
[----:B------:R-:W-:-:S02]  /*24c0*/  @UP3 USHF.R.U32.HI UR8, URZ, UR11, UR22 ;  /* 0x0000000bff083299 */ /* 0x000fc40008011616 */
[----:B------:R-:W-:Y:S02]  /*24d0*/  UIMAD UR9, UR42, UR6, URZ ;  /* 0x000000062a0972a4 */ /* 0x000fe4000f8e02ff */
[----:B------:R-:W-:Y:S02]  /*24e0*/  USEL UR6, UR38, UR13, !UP2 ;  /* 0x0000000d26067287 */ /* 0x000fe4000d000000 */
[----:B------:R-:W-:Y:S02]  /*24f0*/  UIMAD UR12, UR42, UR8, URZ ;  /* 0x000000082a0c72a4 */ /* 0x000fe4000f8e02ff */
[----:B------:R-:W-:Y:S02]  /*2500*/  UISETP.GE.AND UP0, UPT, UR4, UR9, UPT ;  /* 0x000000090400728c */ /* 0x000fe4000bf06270 */
[----:B------:R-:W-:Y:S02]  /*2510*/  UIMAD.WIDE.U32 UR16, UR4, UR10, URZ ;  /* 0x0000000a041072a5 */ /* 0x000fe4000f8e00ff */
[----:B------:R-:W-:-:S02]  /*2520*/  UISETP.GE.OR UP0, UPT, UR6, UR12, UP0 ;  /* 0x0000000c0600728c */ /* 0x000fc40008706670 */
[----:B------:R-:W-:Y:S02]  /*2530*/  UIMAD.WIDE.U32 UR12, UR6, UR10, URZ ;  /* 0x0000000a060c72a5 */ /* 0x000fe4000f8e00ff */
[----:B------:R-:W-:Y:S01]  /*2540*/  UIADD3 UR15, UPT, UPT, -UR4, URZ, URZ ;  /* 0x000000ff040f7290 */ /* 0x000fe2000fffe1ff */
[----:B------:R-:W-:Y:S01]  /*2550*/  UMOV UR10, UR17 ;  /* 0x00000011000a7c82 */ /* 0x000fe20008000000 */
[----:B------:R-:W-:Y:S02]  /*2560*/  UIADD3 UR12, UPT, UPT, -UR6, URZ, URZ ;  /* 0x000000ff060c7290 */ /* 0x000fe4000fffe1ff */
[----:B------:R-:W-:-:S03]  /*2570*/  USHF.R.U32.HI UR10, URZ, UR11, UR10 ;  /* 0x0000000bff0a7299 */ /* 0x000fc6000801160a */
[----:B------:R-:W-:Y:S01]  /*2580*/  @!UP0 UMOV UR9, UR13 ;  /* 0x0000000d00098c82 */ /* 0x000fe20008000000 */
[----:B------:R-:W-:Y:S02]  /*2590*/  UIMAD UR15, UR14, UR15, UR37 ;  /* 0x0000000f0e0f72a4 */ /* 0x000fe4000f8e0225 */
[----:B------:R-:W-:Y:S02]  /*25a0*/  USEL UR10, UR4, UR10, !UP3 ;  /* 0x0000000a040a7287 */ /* 0x000fe4000d800000 */
[----:B------:R-:W-:Y:S02]  /*25b0*/  @!UP0 USHF.R.U32.HI UR9, URZ, UR11, UR9 ;  /* 0x0000000bff098299 */ /* 0x000fe40008011609 */
[----:B------:R-:W-:Y:S02]  /*25c0*/  UIADD3 UR11, UPT, UPT, -UR10, URZ, URZ ;  /* 0x000000ff0a0b7290 */ /* 0x000fe4000fffe1ff */
[----:B------:R-:W-:Y:S02]  /*25d0*/  @!UP0 USEL UR9, UR6, UR9, !UP3 ;  /* 0x0000000906098287 */ /* 0x000fe4000d800000 */
[----:B------:R-:W-:-:S02]  /*25e0*/  UIMAD UR11, UR42, UR11, UR4 ;  /* 0x0000000b2a0b72a4 */ /* 0x000fc4000f8e0204 */
[----:B------:R-:W-:Y:S02]  /*25f0*/  @!UP0 UIADD3 UR10, UPT, UPT, UR10, -UR9, URZ ;  /* 0x800000090a0a8290 */ /* 0x000fe4000fffe0ff */
[----:B------:R-:W-:Y:S02]  /*2600*/  @!UP0 UIMAD UR9, UR11, UR8, UR9 ;  /* 0x000000080b0982a4 */ /* 0x000fe4000f8e0209 */
[----:B------:R-:W-:Y:S02]  /*2610*/  @!UP0 UIMAD UR4, UR42, UR10, UR6 ;  /* 0x0000000a2a0482a4 */ /* 0x000fe4000f8e0206 */
[----:B------:R-:W-:Y:S02]  /*2620*/  UIMAD UR8, UR20, UR12, UR38 ;  /* 0x0000000c140872a4 */ /* 0x000fe4000f8e0226 */
[----:B------:R-:W-:Y:S01]  /*2630*/  UIMAD UR37, UR4, UR14, UR15 ;  /* 0x0000000e042572a4 */ /* 0x000fe2000f8e020f */
[----:B------:R-:W-:Y:S02]  /*2640*/  @!UP0 UMOV UR6, UR9 ;  /* 0x0000000900068c82 */ /* 0x000fe40008000000 */
[----:B------:R-:W-:-:S12]  /*2650*/  UIMAD UR38, UR6, UR20, UR8 ;  /* 0x00000014062672a4 */ /* 0x000fd8000f8e0208 */
.L_x_41:
[----:B------:R-:W3:Y:S02]  /*2660*/  LDCU UR4, c[0x0][0xb30] ;  /* 0x00016600ff0477ac */ /* 0x000ee40008000800 */
[----:B---3--:R-:W-:-:S09]  /*2670*/  UISETP.NE.AND UP0, UPT, UR4, 0x1, UPT ;  /* 0x000000010400788c */ /* 0x008fd2000bf05270 */
[----:B------:R-:W-:Y:S05]  /*2680*/  BRA.U UP0, `(.L_x_42) ;  /* 0x0000000100447547 */ /* 0x000fea000b800000 */
[----:B------:R-:W3:Y:S01]  /*2690*/  LDCU.128 UR12, c[0x0][0xb10] ;  /* 0x00016200ff0c77ac */ /* 0x000ee20008000c00 */
[----:B------:R-:W4:Y:S01]  /*26a0*/  LDCU UR16, c[0x0][0xb0c] ;  /* 0x00016180ff1077ac */ /* 0x000f220008000800 */
[----:B------:R-:W1:Y:S01]  /*26b0*/  LDCU UR17, c[0x0][0xb20] ;  /* 0x00016400ff1177ac */ /* 0x000e620008000800 */
[----:B---3--:R-:W-:Y:S02]  /*26c0*/  UIMAD.WIDE.U32 UR10, UR38, UR12, URZ ;  /* 0x0000000c260a72a5 */ /* 0x008fe4000f8e00ff */
[----:B------:R-:W-:Y:S02]  /*26d0*/  UIMAD.WIDE.U32 UR8, UR37, UR15, URZ ;  /* 0x0000000f250872a5 */ /* 0x000fe4000f8e00ff */
[----:B----4-:R-:W-:Y:S02]  /*26e0*/  UISETP.NE.AND UP2, UPT, UR16, 0x1, UPT ;  /* 0x000000011000788c */ /* 0x010fe4000bf45270 */
[----:B------:R-:W-:Y:S01]  /*26f0*/  UISETP.NE.AND UP0, UPT, UR14, 0x1, UPT ;  /* 0x000000010e00788c */ /* 0x000fe2000bf05270 */
[----:B------:R-:W-:-:S02]  /*2700*/  UMOV UR6, UR11 ;  /* 0x0000000b00067c82 */ /* 0x000fc40008000000 */
[----:B------:R-:W-:Y:S01]  /*2710*/  UMOV UR4, UR9 ;  /* 0x0000000900047c82 */ /* 0x000fe20008000000 */
[----:B------:R-:W-:Y:S02]  /*2720*/  USHF.R.U32.HI UR6, URZ, UR13, UR6 ;  /* 0x0000000dff067299 */ /* 0x000fe40008011606 */
[----:B-1----:R-:W-:Y:S02]  /*2730*/  USHF.R.U32.HI UR4, URZ, UR17, UR4 ;  /* 0x00000011ff047299 */ /* 0x002fe40008011604 */
[----:B------:R-:W-:Y:S02]  /*2740*/  USEL UR6, UR38, UR6, !UP2 ;  /* 0x0000000626067287 */ /* 0x000fe4000d000000 */
[----:B------:R-:W-:-:S04]  /*2750*/  USEL UR4, UR37, UR4, !UP0 ;  /* 0x0000000425047287 */ /* 0x000fc8000c000000 */
[----:B------:R-:W-:Y:S02]  /*2760*/  UIADD3 UR8, UPT, UPT, UR6, -UR4, URZ ;  /* 0x8000000406087290 */ /* 0x000fe4000fffe0ff */
[----:B------:R-:W-:Y:S02]  /*2770*/  UIADD3 UR4, UPT, UPT, -UR6, UR4, URZ ;  /* 0x0000000406047290 */ /* 0x000fe4000fffe1ff */
[----:B------:R-:W-:Y:S02]  /*2780*/  UIMAD UR37, UR8, UR14, UR37 ;  /* 0x0000000e082572a4 */ /* 0x000fe4000f8e0225 */
[----:B------:R-:W-:-:S12]  /*2790*/  UIMAD UR38, UR4, UR16, UR38 ;  /* 0x00000010042672a4 */ /* 0x000fd8000f8e0226 */
.L_x_42:
[----:B------:R-:W-:Y:S01]  /*27a0*/  VIADD R11, R11, 0x1 ;  /* 0x000000010b0b7836 */ /* 0x000fe20000000000 */
[----:B------:R-:W-:Y:S01]  /*27b0*/  PLOP3.LUT P1, PT, PT, PT, PT, 0x80, 0x8 ;  /* 0x000000000008781c */ /* 0x000fe20003f2f070 */
[----:B------:R-:W-:Y:S02]  /*27c0*/  UIADD3 UR20, UPT, UPT, UR38, UR62, URZ ;  /* 0x0000003e26147290 */ /* 0x000fe4000fffe0ff */
[----:B------:R-:W-:Y:S01]  /*27d0*/  UIADD3 UR30, UPT, UPT, UR37, UR59, URZ ;  /* 0x0000003b251e7290 */ /* 0x000fe2000fffe0ff */
[----:B------:R-:W-:-:S04]  /*27e0*/  ISETP.NE.AND P0, PT, R11, 0x2, PT ;  /* 0x000000020b00780c */ /* 0x000fc80003f05270 */
[----:B------:R-:W-:Y:S02]  /*27f0*/  SEL R3, RZ, 0x1, P0 ;  /* 0x00000001ff037807 */ /* 0x000fe40000000000 */
[----:B------:R-:W-:Y:S02]  /*2800*/  SEL R11, R11, RZ, P0 ;  /* 0x000000ff0b0b7207 */ /* 0x000fe40000000000 */
[----:B------:R-:W-:Y:S01]  /*2810*/  LOP3.LUT R10, R10, R3, RZ, 0x3c, !PT ;  /* 0x000000030a0a7212 */ /* 0x000fe200078e3cff */
[----:B------:R-:W-:Y:S06]  /*2820*/  BRA.U UP1, `(.L_x_43) ;  /* 0xfffffff1015c7547 */ /* 0x000fec000b83ffff */
[----:B------:R-:W-:Y:S01]  /*2830*/  UIADD3 UR7, UPT, UPT, UR7, 0x88, URZ ;  /* 0x0000008807077890 */ /* 0x000fe2000fffe0ff */
[----:B------:R-:W-:-:S03]  /*2840*/  SHF.L.U32 R3, R12, 0x1f, RZ ;  /* 0x0000001f0c037819 */ /* 0x000fc600000006ff */
[----:B------:R-:W-:-:S09]  /*2850*/  ULEA UR4, UR5, UR7, 0x3 ;  /* 0x0000000705047291 */ /* 0x000fd2000f8e18ff */
[----:B------:R-:W3:Y:S02]  /*2860*/  SYNCS.PHASECHK.TRANS64.TRYWAIT P0, [UR4], R3 ;  /* 0x00000003ff0075a7 */ /* 0x000ee40008001104 */
[----:B---3--:R-:W-:Y:S05]  /*2870*/  @!P0 BRA `(.L_x_44) ;  /* 0x0000005800748947 */ /* 0x008fea0003800000 */
.L_x_131:
[----:B------:R-:W-:-:S04]  /*2880*/  UIADD3 UR4, UPT, UPT, UR5, 0x1, URZ ;  /* 0x0000000105047890 */ /* 0x000fc8000fffe0ff */
[----:B------:R-:W-:-:S04]  /*2890*/  UISETP.NE.AND UP0, UPT, UR4, 0x11, UPT ;  /* 0x000000110400788c */ /* 0x000fc8000bf05270 */
[----:B------:R-:W-:Y:S02]  /*28a0*/  USEL UR6, URZ, 0x1, UP0 ;  /* 0x00000001ff067887 */ /* 0x000fe40008000000 */
[----:B------:R-:W-:-:S04]  /*28b0*/  USEL UR4, UR4, URZ, UP0 ;  /* 0x000000ff04047287 */ /* 0x000fc80008000000 */
[----:B------:R-:W-:Y:S01]  /*28c0*/  ULEA UR5, UR4, UR7, 0x3 ;  /* 0x0000000704057291 */ /* 0x000fe2000f8e18ff */
[----:B------:R-:W-:-:S04]  /*28d0*/  LOP3.LUT R2, R12, UR6, RZ, 0x3c, !PT ;  /* 0x000000060c027c12 */ /* 0x000fc8000f8e3cff */
[----:B-1----:R-:W-:-:S04]  /*28e0*/  SHF.L.U32 R3, R2, 0x1f, RZ ;  /* 0x0000001f02037819 */ /* 0x002fc800000006ff */
[----:B------:R-:W1:Y:S02]  /*28f0*/  SYNCS.PHASECHK.TRANS64.TRYWAIT P0, [UR5], R3 ;  /* 0x00000003ff0075a7 */ /* 0x000e640008001105 */
[----:B-1----:R-:W-:Y:S05]  /*2900*/  @!P0 BRA `(.L_x_45) ;  /* 0x0000005800688947 */ /* 0x002fea0003800000 */
.L_x_133:
        /* <DEDUP_REMOVED lines=9> */
.L_x_135:
        /* <DEDUP_REMOVED lines=9> */
.L_x_137:
        /* <DEDUP_REMOVED lines=9> */
.L_x_139:
        /* <DEDUP_REMOVED lines=9> */
.L_x_141:
        /* <DEDUP_REMOVED lines=9> */
.L_x_143:
        /* <DEDUP_REMOVED lines=9> */
.L_x_145:
        /* <DEDUP_REMOVED lines=9> */
.L_x_147:
        /* <DEDUP_REMOVED lines=9> */
.L_x_149:
        /* <DEDUP_REMOVED lines=9> */
.L_x_151:
        /* <DEDUP_REMOVED lines=9> */
.L_x_153:
        /* <DEDUP_REMOVED lines=9> */
.L_x_155:
        /* <DEDUP_REMOVED lines=9> */
.L_x_157:
        /* <DEDUP_REMOVED lines=9> */
.L_x_159:
        /* <DEDUP_REMOVED lines=9> */
.L_x_161:
[----:B------:R-:W-:-:S04]  /*30f0*/  UIADD3 UR4, UPT, UPT, UR4, 0x1, URZ ;  /* 0x0000000104047890 */ /* 0x000fc8000fffe0ff */
[----:B------:R-:W-:-:S04]  /*3100*/  UISETP.NE.AND UP0, UPT, UR4, 0x11, UPT ;  /* 0x000000110400788c */ /* 0x000fc8000bf05270 */
[----:B------:R-:W-:Y:S02]  /*3110*/  USEL UR5, URZ, 0x1, UP0 ;  /* 0x00000001ff057887 */ /* 0x000fe40008000000 */
[----:B------:R-:W-:-:S04]  /*3120*/  USEL UR4, UR4, URZ, UP0 ;  /* 0x000000ff04047287 */ /* 0x000fc80008000000 */
[----:B------:R-:W-:Y:S01]  /*3130*/  ULEA UR4, UR4, UR7, 0x3 ;  /* 0x0000000704047291 */ /* 0x000fe2000f8e18ff */
[----:B-1----:R-:W-:-:S04]  /*3140*/  LOP3.LUT R3, R2, UR5, RZ, 0x3c, !PT ;  /* 0x0000000502037c12 */ /* 0x002fc8000f8e3cff */
[----:B------:R-:W-:Y:S01]  /*3150*/  SHF.L.U32 R3, R3, 0x1f, RZ ;  /* 0x0000001f03037819 */ /* 0x000fe200000006ff */
[----:B------:R-:W-:-:S07]  /*3160*/  IMAD.U32 R0, RZ, RZ, UR4 ;  /* 0x00000004ff007e24 */ /* 0x000fce000f8e00ff */
.L_x_60:
[----:B-1----:R1:W3:Y:S02]  /*3170*/  SYNCS.PHASECHK.TRANS64.TRYWAIT P0, [R0+URZ], R3 ;  /* 0x00000003000075a7 */ /* 0x0022e400080011ff */
[----:B---3--:R-:W-:Y:S05]  /*3180*/  @!P0 NANOSLEEP.SYNCS 0x989680 ;  /* 0x009896800000895d */ /* 0x008fea0003900000 */
[----:B------:R-:W3:Y:S02]  /*3190*/  @!P0 SYNCS.PHASECHK.TRANS64 P0, [R0+URZ], R3 ;  /* 0x00000003000085a7 */ /* 0x000ee400080010ff */
[----:B--23--:R-:W-:Y:S05]  /*31a0*/  @P0 EXIT ;  /* 0x000000000000094d */ /* 0x00cfea0003800000 */
[----:B------:R-:W-:Y:S05]  /*31b0*/  BRA `(.L_x_60) ;  /* 0xfffffffc00ec7947 */ /* 0x000fea000383ffff */
.L_x_23:
[----:B------:R-:W2:Y:S02]  /*31c0*/  S2UR UR4, SR_CgaCtaId ;  /* 0x00000000000479c3 */ /* 0x000ea40000008800 */
[----:B--2---:R-:W-:-:S04]  /*31d0*/  UISETP.NE.AND UP0, UPT, UR4, URZ, UPT ;  /* 0x000000ff0400728c */ /* 0x004fc8000bf05270 */
[----:B------:R-:W-:-:S09]  /*31e0*/  UISETP.NE.OR UP0, UPT, UR18, 0x1, UP0 ;  /* 0x000000011200788c */ /* 0x000fd20008705670 */
[----:B------:R-:W-:Y:S05]  /*31f0*/  BRA.U UP0, `(.L_x_61) ;  /* 0x00000005004c7547 */ /* 0x000fea000b800000 */
[----:B------:R-:W2:Y:S01]  /*3200*/  S2UR UR5, SR_CgaCtaId ;  /* 0x00000000000579c3 */ /* 0x000ea20000008800 */
[----:B------:R-:W-:Y:S01]  /*3210*/  UMOV UR4, 0x400 ;  /* 0x0000040000047882 */ /* 0x000fe20000000000 */
[----:B------:R-:W-:Y:S01]  /*3220*/  ISETP.GE.U32.AND P2, PT, R0, 0x2, PT ;  /* 0x000000020000780c */ /* 0x000fe20003f46070 */
[----:B------:R-:W-:Y:S01]  /*3230*/  IMAD.MOV.U32 R12, RZ, RZ, 0x1 ;  /* 0x00000001ff0c7424 */ /* 0x000fe200078e00ff */
[----:B------:R-:W-:Y:S02]  /*3240*/  CS2R R10, SRZ ;  /* 0x00000000000a7805 */ /* 0x000fe4000001ff00 */
[----:B------:R-:W-:Y:S01]  /*3250*/  CS2R R8, SRZ ;  /* 0x0000000000087805 */ /* 0x000fe2000001ff00 */
[----:B--2---:R-:W-:-:S03]  /*3260*/  ULEA UR6, UR5, UR4, 0x18 ;  /* 0x0000000405067291 */ /* 0x004fc6000f8ec0ff */
[----:B------:R-:W-:-:S09]  /*3270*/  UMOV UR5, URZ ;  /* 0x000000ff00057c82 */ /* 0x000fd20008000000 */
.L_x_65:
[----:B------:R-:W-:Y:S02]  /*3280*/  LEA R2, R8, UR6, 0x3 ;  /* 0x0000000608027c11 */ /* 0x000fe4000f8e18ff */
[----:B------:R-:W-:-:S03]  /*3290*/  SHF.L.U32 R5, R9, 0x1f, RZ ;  /* 0x0000001f09057819 */ /* 0x000fc600000006ff */
[----:B------:R-:W-:Y:S01]  /*32a0*/  VIADD R4, R2, 0x1b0 ;  /* 0x000001b002047836 */ /* 0x000fe20000000000 */
[----:B------:R-:W2:Y:S02]  /*32b0*/  SYNCS.PHASECHK.TRANS64.TRYWAIT P0, [R2+URZ+0x1a0], R5 ;  /* 0x0001a005020075a7 */ /* 0x000ea400080011ff */
[----:B--2---:R-:W-:Y:S05]  /*32c0*/  @!P0 BRA `(.L_x_62) ;  /* 0x0000005400608947 */ /* 0x004fea0003800000 */
.L_x_162:
[----:B------:R-:W-:Y:S01]  /*32d0*/  ULEA UR4, UR5, UR6, 0x3 ;  /* 0x0000000605047291 */ /* 0x000fe2000f8e18ff */
[----:B------:R-:W-:Y:S02]  /*32e0*/  PRMT R4, RZ, 0x654, R4 ;  /* 0x00000654ff047816 */ /* 0x000fe40000000004 */
[----:B--2---:R-:W-:Y:S01]  /*32f0*/  SHF.L.U32 R5, R12, 0x1f, RZ ;  /* 0x0000001f0c057819 */ /* 0x004fe200000006ff */
[----:B------:R-:W-:Y:S01]  /*3300*/  UIADD3 UR7, UPT, UPT, UR4, 0x140, URZ ;  /* 0x0000014004077890 */ /* 0x000fe2000fffe0ff */
[----:B------:R2:W-:Y:S05]  /*3310*/  SYNCS.ARRIVE.TRANS64.RED.A1T0 RZ, [R4+URZ], RZ ;  /* 0x000000ff04ff79a7 */ /* 0x0005ea00081004ff */
[----:B------:R-:W-:Y:S01]  /*3320*/  IMAD.U32 R7, RZ, RZ, UR7 ;  /* 0x00000007ff077e24 */ /* 0x000fe2000f8e00ff */
[----:B------:R-:W3:Y:S04]  /*3330*/  SYNCS.PHASECHK.TRANS64.TRYWAIT P0, [UR4+0x150], R5 ;  /* 0x00015005ff0075a7 */ /* 0x000ee80008001104 */
[----:B------:R-:W-:Y:S01]  /*3340*/  PRMT R6, R0, 0x654, R7 ;  /* 0x0000065400067816 */ /* 0x000fe20000000007 */
[----:B--2---:R-:W-:Y:S01]  /*3350*/  @!P2 IMAD.MOV.U32 R4, RZ, RZ, 0x10 ;  /* 0x00000010ff04a424 */ /* 0x004fe200078e00ff */
[----:B---3--:R-:W-:Y:S06]  /*3360*/  @!P0 BRA `(.L_x_63) ;  /* 0x00000054004c8947 */ /* 0x008fec0003800000 */
.L_x_164:
[----:B------:R-:W-:Y:S01]  /*3370*/  ULEA UR8, UR5, UR6, 0x4 ;  /* 0x0000000605087291 */ /* 0x000fe2000f8e20ff */
[----:B------:R-:W-:Y:S01]  /*3380*/  SEL R3, R6, R3, !P2 ;  /* 0x0000000306037207 */ /* 0x000fe20005000000 */
[----:B------:R-:W-:Y:S01]  /*3390*/  UIADD3 UR9, UPT, UPT, UR4, 0x140, URZ ;  /* 0x0000014004097890 */ /* 0x000fe2000fffe0ff */
[----:B--2---:R-:W-:Y:S01]  /*33a0*/  LEA R2, R11, UR6, 0x3 ;  /* 0x000000060b027c11 */ /* 0x004fe2000f8e18ff */
[----:B------:R-:W-:Y:S01]  /*33b0*/  UIADD3 UR8, UPT, UPT, UR8, 0x1d0, URZ ;  /* 0x000001d008087890 */ /* 0x000fe2000fffe0ff */
[----:B------:R-:W-:Y:S01]  /*33c0*/  SHF.L.U32 R5, R10, 0x1f, RZ ;  /* 0x0000001f0a057819 */ /* 0x000fe200000006ff */
[----:B------:R2:W-:Y:S01]  /*33d0*/  @!P2 SYNCS.ARRIVE.TRANS64.RED RZ, [R3+URZ], R4 ;  /* 0x0000000403ffa9a7 */ /* 0x0005e200080004ff */
[----:B------:R-:W-:Y:S01]  /*33e0*/  UIADD3 UR4, UPT, UPT, UR5, 0x1, URZ ;  /* 0x0000000105047890 */ /* 0x000fe2000fffe0ff */
[----:B------:R-:W-:-:S03]  /*33f0*/  VIADD R8, R8, 0x1 ;  /* 0x0000000108087836 */ /* 0x000fc60000000000 */
[----:B------:R-:W-:Y:S02]  /*3400*/  UISETP.NE.AND UP0, UPT, UR4, 0x2, UPT ;  /* 0x000000020400788c */ /* 0x000fe4000bf05270 */
[----:B------:R-:W-:Y:S06]  /*3410*/  UGETNEXTWORKID.BROADCAST [UR8], [UR9] ;  /* 0x00000000080073ca */ /* 0x000fec0008000100 */
[----:B------:R-:W-:Y:S01]  /*3420*/  USEL UR7, URZ, 0x1, UP0 ;  /* 0x00000001ff077887 */ /* 0x000fe20008000000 */
[----:B------:R-:W-:Y:S01]  /*3430*/  ISETP.NE.AND P0, PT, R8, 0x2, PT ;  /* 0x000000020800780c */ /* 0x000fe20003f05270 */
[----:B------:R-:W-:Y:S01]  /*3440*/  USEL UR5, UR4, URZ, UP0 ;  /* 0x000000ff04057287 */ /* 0x000fe20008000000 */
[----:B------:R-:W3:Y:S03]  /*3450*/  SYNCS.PHASECHK.TRANS64.TRYWAIT P1, [R2+URZ+0x140], R5 ;  /* 0x00014005020075a7 */ /* 0x000ee600080211ff */
[----:B------:R-:W-:Y:S01]  /*3460*/  LOP3.LUT R12, R12, UR7, RZ, 0x3c, !PT ;  /* 0x000000070c0c7c12 */ /* 0x000fe2000f8e3cff */
[----:B--23--:R-:W-:Y:S07]  /*3470*/  @!P1 BRA `(.L_x_64) ;  /* 0x0000005400209947 */ /* 0x00cfee0003800000 */
.L_x_165:
[C---:B------:R-:W-:Y:S01]  /*3480*/  LEA R4, R11.reuse, UR6, 0x4 ;  /* 0x000000060b047c11 */ /* 0x040fe2000f8e20ff */
[----:B--2---:R-:W-:Y:S01]  /*3490*/  VIADD R2, R2, 0x150 ;  /* 0x0000015002027836 */ /* 0x004fe20000000000 */
[----:B------:R-:W-:Y:S01]  /*34a0*/  SEL R8, R8, RZ, P0 ;  /* 0x000000ff08087207 */ /* 0x000fe20000000000 */
[----:B------:R-:W-:-:S03]  /*34b0*/  VIADD R11, R11, 0x1 ;  /* 0x000000010b0b7836 */ /* 0x000fc60000000000 */
[----:B------:R-:W2:Y:S01]  /*34c0*/  LDS.128 R4, [R4+0x1d0] ;  /* 0x0001d00004047984 */ /* 0x000ea20000000c00 */
[----:B------:R-:W-:Y:S02]  /*34d0*/  PRMT R2, RZ, 0x654, R2 ;  /* 0x00000654ff027816 */ /* 0x000fe40000000002 */
[C---:B------:R-:W-:Y:S01]  /*34e0*/  ISETP.NE.AND P1, PT, R11.reuse, 0x2, PT ;  /* 0x000000020b00780c */ /* 0x040fe20003f25270 */
[----:B------:R-:W-:Y:S01]  /*34f0*/  @!PT LDS RZ, [RZ] ;  /* 0x00000000fffff984 */ /* 0x000fe20000000800 */
[----:B------:R-:W-:Y:S01]  /*3500*/  @!PT LDS RZ, [RZ] ;  /* 0x00000000fffff984 */ /* 0x000fe20000000800 */
[----:B------:R-:W-:Y:S01]  /*3510*/  @!PT LDS RZ, [RZ] ;  /* 0x00000000fffff984 */ /* 0x000fe20000000800 */
[----:B------:R-:W-:Y:S01]  /*3520*/  @!PT LDS RZ, [RZ] ;  /* 0x00000000fffff984 */ /* 0x000fe20000000800 */
[----:B------:R3:W-:Y:S06]  /*3530*/  MEMBAR.ALL.CTA ;  /* 0x0000000000007992 */ /* 0x0007ec0000008000 */
[----:B---3--:R-:W3:Y:S01]  /*3540*/  FENCE.VIEW.ASYNC.S ;  /* 0x00000000000073c6 */ /* 0x008ee20000000000 */
[----:B------:R-:W-:Y:S01]  /*3550*/  SEL R11, R11, RZ, P1 ;  /* 0x000000ff0b0b7207 */ /* 0x000fe20000800000 */
[----:B---3--:R3:W-:Y:S01]  /*3560*/  SYNCS.ARRIVE.TRANS64.RED.A1T0 RZ, [R2+URZ], RZ ;  /* 0x000000ff02ff79a7 */ /* 0x0087e200081004ff */
[----:B--2---:R-:W-:-:S02]  /*3570*/  LOP3.LUT P3, RZ, R6, 0x1, RZ, 0xc0, !PT ;  /* 0x0000000106ff7812 */ /* 0x004fc4000786c0ff */
[----:B------:R-:W-:-:S04]  /*3580*/  SEL R5, RZ, 0x1, P1 ;  /* 0x00000001ff057807 */ /* 0x000fc80000800000 */
[----:B------:R-:W-:Y:S02]  /*3590*/  LOP3.LUT R10, R10, R5, RZ, 0x3c, !PT ;  /* 0x000000050a0a7212 */ /* 0x000fe400078e3cff */
[----:B---3--:R-:W-:-:S04]  /*35a0*/  SEL R2, RZ, 0x1, P0 ;  /* 0x00000001ff027807 */ /* 0x008fc80000000000 */
[----:B------:R-:W-:Y:S01]  /*35b0*/  LOP3.LUT R9, R9, R2, RZ, 0x3c, !PT ;  /* 0x0000000209097212 */ /* 0x000fe200078e3cff */
[----:B------:R-:W-:Y:S06]  /*35c0*/  @P3 BRA `(.L_x_65) ;  /* 0xfffffffc002c3947 */ /* 0x000fec000383ffff */
[----:B------:R-:W-:Y:S01]  /*35d0*/  ULEA UR4, UR5, UR6, 0x3 ;  /* 0x0000000605047291 */ /* 0x000fe2000f8e18ff */
[----:B------:R-:W-:-:S08]  /*35e0*/  SHF.L.U32 R3, R12, 0x1f, RZ ;  /* 0x0000001f0c037819 */ /* 0x000fd000000006ff */
[----:B------:R-:W2:Y:S02]  /*35f0*/  SYNCS.PHASECHK.TRANS64 P0, [UR4+0x150], R3 ;  /* 0x00015003ff0075a7 */ /* 0x000ea40008001004 */
[----:B--2---:R-:W-:Y:S05]  /*3600*/  @P0 BRA `(.L_x_66) ;  /* 0x0000000000080947 */ /* 0x004fea0003800000 */
[----:B------:R-:W2:Y:S02]  /*3610*/  SYNCS.PHASECHK.TRANS64.TRYWAIT P0, [UR4+0x150], R3 ;  /* 0x00015003ff0075a7 */ /* 0x000ea40008001104 */
[----:B--2---:R-:W-:Y:S05]  /*3620*/  @!P0 BRA `(.L_x_67) ;  /* 0x0000005000c88947 */ /* 0x004fea0003800000 */
.L_x_66:
[----:B------:R-:W-:-:S04]  /*3630*/  UIADD3 UR7, UPT, UPT, UR5, 0x1, URZ ;  /* 0x0000000105077890 */ /* 0x000fc8000fffe0ff */
[----:B------:R-:W-:-:S04]  /*3640*/  UISETP.NE.AND UP0, UPT, UR7, 0x2, UPT ;  /* 0x000000020700788c */ /* 0x000fc8000bf05270 */
[----:B------:R-:W-:Y:S02]  /*3650*/  USEL UR8, URZ, 0x1, UP0 ;  /* 0x00000001ff087887 */ /* 0x000fe40008000000 */
[----:B------:R-:W-:-:S04]  /*3660*/  USEL UR7, UR7, URZ, UP0 ;  /* 0x000000ff07077287 */ /* 0x000fc80008000000 */
[----:B------:R-:W-:Y:S01]  /*3670*/  ULEA UR7, UR7, UR6, 0x3 ;  /* 0x0000000607077291 */ /* 0x000fe2000f8e18ff */
[----:B--2---:R-:W-:-:S04]  /*3680*/  LOP3.LUT R3, R12, UR8, RZ, 0x3c, !PT ;  /* 0x000000080c037c12 */ /* 0x004fc8000f8e3cff */
[----:B------:R-:W-:-:S04]  /*3690*/  SHF.L.U32 R0, R3, 0x1f, RZ ;  /* 0x0000001f03007819 */ /* 0x000fc800000006ff */
[----:B------:R-:W2:Y:S02]  /*36a0*/  SYNCS.PHASECHK.TRANS64 P0, [UR7+0x150], R0 ;  /* 0x00015000ff0075a7 */ /* 0x000ea40008001007 */
[----:B-12---:R-:W-:Y:S05]  /*36b0*/  @P0 EXIT ;  /* 0x000000000000094d */ /* 0x006fea0003800000 */
[----:B------:R-:W-:Y:S02]  /*36c0*/  SHF.L.U32 R3, R3, 0x1f, RZ ;  /* 0x0000001f03037819 */ /* 0x000fe400000006ff */
[----:B------:R-:W-:-:S07]  /*36d0*/  MOV R0, UR7 ;  /* 0x0000000700007c02 */ /* 0x000fce0008000f00 */
.L_x_68:
[----:B-1----:R1:W2:Y:S02]  /*36e0*/  SYNCS.PHASECHK.TRANS64.TRYWAIT P0, [R0+URZ+0x150], R3 ;  /* 0x00015003000075a7 */ /* 0x0022a400080011ff */
[----:B--2---:R-:W-:Y:S05]  /*36f0*/  @!P0 NANOSLEEP.SYNCS 0x989680 ;  /* 0x009896800000895d */ /* 0x004fea0003900000 */
[----:B------:R-:W2:Y:S02]  /*3700*/  @!P0 SYNCS.PHASECHK.TRANS64 P0, [R0+URZ+0x150], R3 ;  /* 0x00015003000085a7 */ /* 0x000ea400080010ff */
[----:B--2---:R-:W-:Y:S05]  /*3710*/  @P0 EXIT ;  /* 0x000000000000094d */ /* 0x004fea0003800000 */
[----:B------:R-:W-:Y:S05]  /*3720*/  BRA `(.L_x_68) ;  /* 0xfffffffc00ec7947 */ /* 0x000fea000383ffff */
.L_x_61:
[----:B------:R-:W-:Y:S05]  /*3730*/  BRA.U UP5, `(.L_x_69) ;  /* 0x0000000d05a07547 */ /* 0x000fea000b800000 */
[----:B------:R-:W2:Y:S01]  /*3740*/  S2UR UR7, SR_CgaCtaId ;  /* 0x00000000000779c3 */ /* 0x000ea20000008800 */
[----:B------:R-:W-:Y:S01]  /*3750*/  UMOV UR4, 0x40 ;  /* 0x0000004000047882 */ /* 0x000fe20000000000 */
[----:B------:R-:W-:Y:S01]  /*3760*/  NOP ;  /* 0x0000000000007918 */ /* 0x000fe20000000000 */
[----:B------:R-:W-:Y:S01]  /*3770*/  UMOV UR6, 0x400 ;  /* 0x0000040000067882 */ /* 0x000fe20000000000 */
[----:B--2---:R-:W-:Y:S02]  /*3780*/  ULEA UR5, UR7, UR4, 0x18 ;  /* 0x0000000407057291 */ /* 0x004fe4000f8ec0ff */
[----:B------:R-:W-:-:S07]  /*3790*/  ULEA UR6, UR7, UR6, 0x18 ;  /* 0x0000000607067291 */ /* 0x000fce000f8ec0ff */
[----:B------:R-:W2:Y:S02]  /*37a0*/  LDS.U8 R0, [UR5+0x1c] ;  /* 0x00001c05ff007984 */ /* 0x000ea40008000000 */
[----:B--2---:R-:W-:-:S13]  /*37b0*/  ISETP.NE.AND P0, PT, R0, RZ, PT ;  /* 0x000000ff0000720c */ /* 0x004fda0003f05270 */
[----:B------:R-:W-:Y:S05]  /*37c0*/  @P0 BRA `(.L_x_70) ;  /* 0x0000000000580947 */ /* 0x000fea0003800000 */
[----:B------:R-:W-:-:S13]  /*37d0*/  ELECT P0, URZ, PT ;  /* 0x0000000000ff782f */ /* 0x000fda0003800000 */
[----:B------:R-:W-:Y:S05]  /*37e0*/  @!P0 BRA `(.L_x_71) ;  /* 0x0000000000608947 */ /* 0x000fea0003800000 */
[----:B------:R-:W-:Y:S01]  /*37f0*/  UMOV UR4, 0x10 ;  /* 0x0000001000047882 */ /* 0x000fe20000000000 */
[----:B------:R-:W-:Y:S01]  /*3800*/  HFMA2 R0, -RZ, RZ, 0, 5.9604644775390625e-08 ;  /* 0x00000001ff007431 */ /* 0x000fe200000001ff */
[----:B------:R-:W-:-:S03]  /*3810*/  MOV R3, 0xffff ;  /* 0x0000ffff00037802 */ /* 0x000fc60000000f00 */
[----:B------:R-:W-:Y:S04]  /*3820*/  DEPBAR.LE SB2, 0x36 ;  /* 0x0000ad800000791a */ /* 0x000fe80000000000 */
[----:B------:R-:W2:Y:S02]  /*3830*/  UTCATOMSWS.FIND_AND_SET.ALIGN UP0, UR4, UR4 ;  /* 0x00000004000475e3 */ /* 0x000ea40008000800 */
[----:B--2---:R-:W-:Y:S01]  /*3840*/  MOV R4, UR4 ;  /* 0x0000000400047c02 */ /* 0x004fe20008000f00 */
[----:B------:R-:W-:Y:S06]  /*3850*/  BRA.U UP0, `(.L_x_72) ;  /* 0x0000000100187547 */ /* 0x000fec000b800000 */
.L_x_73:
[----:B------:R-:W-:Y:S05]  /*3860*/  NANOSLEEP 0x64 ;  /* 0x000000640000795d */ /* 0x000fea0003800000 */
[----:B------:R-:W-:-:S05]  /*3870*/  UMOV UR4, 0x10 ;  /* 0x0000001000047882 */ /* 0x000fca0000000000 */
[----:B------:R-:W-:Y:S04]  /*3880*/  DEPBAR.LE SB2, 0x36 ;  /* 0x0000ad800000791a */ /* 0x000fe80000000000 */
[----:B------:R-:W2:Y:S02]  /*3890*/  UTCATOMSWS.FIND_AND_SET.ALIGN UP0, UR4, UR4 ;  /* 0x00000004000475e3 */ /* 0x000ea40008000800 */
[----:B--2---:R-:W-:Y:S01]  /*38a0*/  MOV R4, UR4 ;  /* 0x0000000400047c02 */ /* 0x004fe20008000f00 */
[----:B------:R-:W-:Y:S05]  /*38b0*/  BRA.U !UP0, `(.L_x_73) ;  /* 0xfffffffd08e87547 */ /* 0x000fea000b83ffff */
.L_x_72:
[-C--:B------:R-:W-:Y:S02]  /*38c0*/  SHF.L.U32 R3, R3, R4.reuse, RZ ;  /* 0x0000000403037219 */ /* 0x080fe400000006ff */
[----:B------:R-:W-:Y:S01]  /*38d0*/  SHF.L.U32 R0, R0, R4, RZ ;  /* 0x0000000400007219 */ /* 0x000fe200000006ff */
[----:B------:R-:W-:Y:S02]  /*38e0*/  IMAD.SHL.U32 R4, R4, 0x20, RZ ;  /* 0x0000002004047824 */ /* 0x000fe400078e00ff */
[----:B------:R2:W-:Y:S04]  /*38f0*/  ATOMS.OR RZ, [UR5+0x14], R3 ;  /* 0x00001403ffff798c */ /* 0x0005e8000b000005 */
[----:B------:R2:W-:Y:S04]  /*3900*/  ATOMS.OR RZ, [UR5+0x18], R0 ;  /* 0x00001800ffff798c */ /* 0x0005e8000b000005 */
[----:B------:R2:W-:Y:S01]  /*3910*/  STS [UR6+0x1f0], R4 ;  /* 0x0001f004ff007988 */ /* 0x0005e20008000806 */
[----:B------:R-:W-:Y:S05]  /*3920*/  BRA `(.L_x_71) ;  /* 0x0000000000107947 */ /* 0x000fea0003800000 */
.L_x_70:
[----:B------:R-:W-:Y:S02]  /*3930*/  MOV R0, 0xffffffff ;  /* 0xffffffff00007802 */ /* 0x000fe40000000f00 */
[----:B------:R-:W-:-:S03]  /*3940*/  MOV R4, 0x3970 ;  /* 0x0000397000047802 */ /* 0x000fc60000000f00 */
[----:B------:R2:W-:Y:S04]  /*3950*/  STS [UR6+0x1f0], R0 ;  /* 0x0001f000ff007988 */ /* 0x0005e80008000806 */
[----:B-12--5:R-:W-:Y:S05]  /*3960*/  CALL.REL.NOINC `($__internal_1_$__cuda_sm10x_tcgen05_guardrail_trap_phase_invalid_during_alloc) ;  /* 0x0000005400847944 */ /* 0x026fea0003c00000 */
.L_x_71:
[----:B------:R-:W-:Y:S05]  /*3970*/  WARPSYNC.ALL ;  /* 0x0000000000007948 */ /* 0x000fea0003800000 */
[----:B------:R-:W3:Y:S01]  /*3980*/  S2UR UR4, SR_CgaCtaId ;  /* 0x00000000000479c3 */ /* 0x000ee20000008800 */
[----:B------:R-:W-:Y:S01]  /*3990*/  UMOV UR17, 0x400 ;  /* 0x0000040000117882 */ /* 0x000fe20000000000 */
[----:B------:R-:W-:-:S06]  /*39a0*/  NOP ;  /* 0x0000000000007918 */ /* 0x000fcc0000000000 */
[----:B------:R-:W-:Y:S06]  /*39b0*/  BAR.ARV 0x6, 0xa0 ;  /* 0x0182800000007b1d */ /* 0x000fec0000002000 */
[----:B------:R-:W4:Y:S01]  /*39c0*/  LDCU UR5, c[0x0][0x38c] ;  /* 0x00007180ff0577ac */ /* 0x000f220008000800 */
[----:B------:R-:W-:Y:S01]  /*39d0*/  LOP3.LUT R2, R2, 0xffff, RZ, 0xc0, !PT ;  /* 0x0000ffff02027812 */ /* 0x000fe200078ec0ff */
[----:B------:R-:W-:Y:S01]  /*39e0*/  IMAD.MOV.U32 R11, RZ, RZ, 0x1 ;  /* 0x00000001ff0b7424 */ /* 0x000fe200078e00ff */
[----:B------:R-:W-:Y:S01]  /*39f0*/  CS2R R8, SRZ ;  /* 0x0000000000087805 */ /* 0x000fe2000001ff00 */
[----:B------:R-:W1:Y:S01]  /*3a00*/  LDCU UR8, c[0x0][0x38c] ;  /* 0x00007180ff0877ac */ /* 0x000e620008000800 */
[----:B------:R-:W-:Y:S01]  /*3a10*/  R2UR UR19, R2 ;  /* 0x00000000021372ca */ /* 0x000fe200000e0000 */
[----:B------:R-:W-:Y:S01]  /*3a20*/  IMAD.MOV.U32 R10, RZ, RZ, RZ ;  /* 0x000000ffff0a7224 */ /* 0x000fe200078e00ff */
[----:B------:R-:W-:Y:S01]  /*3a30*/  UMOV UR22, URZ ;  /* 0x000000ff00167c82 */ /* 0x000fe20008000000 */
[----:B------:R-:W-:Y:S01]  /*3a40*/  UMOV UR14, URZ ;  /* 0x000000ff000e7c82 */ /* 0x000fe20008000000 */
[----:B---3--:R-:W-:Y:S01]  /*3a50*/  ULEA UR17, UR4, UR17, 0x18 ;  /* 0x0000001104117291 */ /* 0x008fe2000f8ec0ff */
[----:B------:R-:W-:Y:S01]  /*3a60*/  UMOV UR26, 0x0 ;  /* 0x00000000001a7882 */ /* 0x000fe20000000000 */
[----:B------:R-:W-:-:S02]  /*3a70*/  UMOV UR27, 0x4200010 ;  /* 0x04200010001b7882 */ /* 0x000fc40000000000 */
[----:B------:R-:W-:Y:S02]  /*3a80*/  UIADD3 UR6, UPT, UPT, UR17, 0x4400, URZ ;  /* 0x0000440011067890 */ /* 0x000fe4000fffe0ff */
[----:B------:R-:W-:Y:S02]  /*3a90*/  UIADD3 UR7, UPT, UPT, UR17, 0x15400, URZ ;  /* 0x0001540011077890 */ /* 0x000fe4000fffe0ff */
[----:B----4-:R-:W-:Y:S01]  /*3aa0*/  UIADD3 UR5, UPT, UPT, UR5, 0x3f, URZ ;  /* 0x0000003f05057890 */ /* 0x010fe2000fffe0ff */
[----:B--2---:R-:W2:Y:S01]  /*3ab0*/  LDS R0, [UR17+0x1f0] ;  /* 0x0001f011ff007984 */ /* 0x004ea20008000800 */
[----:B------:R-:W-:Y:S02]  /*3ac0*/  USHF.R.U32.HI UR6, URZ, 0x4, UR6 ;  /* 0x00000004ff067899 */ /* 0x000fe40008011606 */
[----:B------:R-:W-:Y:S02]  /*3ad0*/  USHF.R.S32.HI UR4, URZ, 0x1f, UR5 ;  /* 0x0000001fff047899 */ /* 0x000fe40008011405 */
[----:B------:R-:W-:-:S02]  /*3ae0*/  ULOP3.LUT UR6, UR6, 0x3fff, URZ, 0xc0, !UPT ;  /* 0x00003fff06067892 */ /* 0x000fc4000f8ec0ff */
[----:B------:R-:W-:Y:S02]  /*3af0*/  ULEA.HI UR4, UR4, UR5, URZ, 0x6 ;  /* 0x0000000504047291 */ /* 0x000fe4000f8f30ff */
[----:B------:R-:W-:Y:S02]  /*3b00*/  USHF.R.U32.HI UR5, URZ, 0x4, UR7 ;  /* 0x00000004ff057899 */ /* 0x000fe40008011607 */
[----:B------:R-:W-:Y:S02]  /*3b10*/  USHF.R.S32.HI UR28, URZ, 0x6, UR4 ;  /* 0x00000006ff1c7899 */ /* 0x000fe40008011404 */
[----:B------:R-:W-:Y:S02]  /*3b20*/  ULOP3.LUT UR5, UR5, 0x3fff, URZ, 0xc0, !UPT ;  /* 0x00003fff05057892 */ /* 0x000fe4000f8ec0ff */
[----:B------:R-:W-:Y:S02]  /*3b30*/  UISETP.LT.AND UP0, UPT, UR28, 0x1, UPT ;  /* 0x000000011c00788c */ /* 0x000fe4000bf01270 */
[----:B------:R-:W-:-:S02]  /*3b40*/  ULOP3.LUT UR20, UR6, 0x10000, URZ, 0xfc, !UPT ;  /* 0x0001000006147892 */ /* 0x000fc4000f8efcff */
[----:B------:R-:W-:Y:S02]  /*3b50*/  USEL UR29, UR28, 0x1, !UP0 ;  /* 0x000000011c1d7887 */ /* 0x000fe4000c000000 */
[----:B------:R-:W-:Y:S02]  /*3b60*/  ULOP3.LUT UR21, UR5, 0x10000, URZ, 0xfc, !UPT ;  /* 0x0001000005157892 */ /* 0x000fe4000f8efcff */
[----:B------:R-:W-:Y:S02]  /*3b70*/  UIADD3 UR29, UPT, UPT, -UR29, URZ, URZ ;  /* 0x000000ff1d1d7290 */ /* 0x000fe4000fffe1ff */
[----:B-1----:R-:W-:Y:S01]  /*3b80*/  UISETP.GE.AND UP4, UPT, UR8, 0x1, UPT ;  /* 0x000000010800788c */ /* 0x002fe2000bf86270 */
[----:B------:R-:W-:Y:S01]  /*3b90*/  UMOV UR24, 0x0 ;  /* 0x0000000000187882 */ /* 0x000fe20000000000 */
[----:B------:R-:W-:Y:S01]  /*3ba0*/  UMOV UR25, 0x4200010 ;  /* 0x0420001000197882 */ /* 0x000fe20000000000 */
[----:B--2---:R-:W-:-:S15]  /*3bb0*/  R2UR UR30, R0 ;  /* 0x00000000001e72ca */ /* 0x004fde00000e0000 */
.L_x_80:
[----:B------:R-:W-:Y:S02]  /*3bc0*/  LEA R0, R10, UR17, 0x3 ;  /* 0x000000110a007c11 */ /* 0x000fe4000f8e18ff */
[----:B------:R-:W-:Y:S02]  /*3bd0*/  SHF.L.U32 R5, R9, 0x1f, RZ ;  /* 0x0000001f09057819 */ /* 0x000fe400000006ff */
[----:B------:R-:W-:Y:S01]  /*3be0*/  PLOP3.LUT P0, PT, PT, PT, UP4, 0x80, 0x8 ;  /* 0x000000000008781c */ /* 0x000fe20003f0f048 */
[----:B------:R-:W-:Y:S01]  /*3bf0*/  VIADD R3, R0, 0x150 ;  /* 0x0000015000037836 */ /* 0x000fe20000000000 */
[----:B-1----:R-:W1:Y:S02]  /*3c00*/  SYNCS.PHASECHK.TRANS64.TRYWAIT P1, [R0+URZ+0x140], R5 ;  /* 0x00014005000075a7 */ /* 0x002e6400080211ff */
[----:B-1-3--:R-:W-:Y:S09]  /*3c10*/  @!P1 BRA `(.L_x_74) ;  /* 0x0000004c00649947 */ /* 0x00aff20003800000 */
.L_x_167:
[----:B------:R-:W-:Y:S01]  /*3c20*/  LEA R4, R10, UR17, 0x4 ;  /* 0x000000110a047c11 */ /* 0x000fe2000f8e20ff */
[----:B------:R-:W-:Y:S01]  /*3c30*/  @UP4 ULEA UR4, UR14, UR17, 0x3 ;  /* 0x000000110e044291 */ /* 0x000fe2000f8e18ff */
[----:B------:R-:W-:Y:S01]  /*3c40*/  PLOP3.LUT P2, PT, PT, PT, PT, 0x80, 0x8 ;  /* 0x000000000008781c */ /* 0x000fe20003f4f070 */
[----:B------:R-:W-:Y:S01]  /*3c50*/  ULEA UR23, UR22, UR17, 0x3 ;  /* 0x0000001116177291 */ /* 0x000fe2000f8e18ff */
[----:B------:R-:W-:Y:S02]  /*3c60*/  PRMT R3, RZ, 0x654, R3 ;  /* 0x00000654ff037816 */ /* 0x000fe40000000003 */
[----:B-1----:R-:W1:Y:S01]  /*3c70*/  LDS.128 R4, [R4+0x1d0] ;  /* 0x0001d00004047984 */ /* 0x002e620000000c00 */
[----:B------:R-:W-:Y:S02]  /*3c80*/  @P0 SHF.L.U32 R2, R8, 0x1f, RZ ;  /* 0x0000001f08020819 */ /* 0x000fe400000006ff */
[----:B------:R-:W-:Y:S01]  /*3c90*/  SHF.L.U32 R0, R11, 0x1f, RZ ;  /* 0x0000001f0b007819 */ /* 0x000fe200000006ff */
[----:B------:R-:W-:Y:S01]  /*3ca0*/  @!PT LDS RZ, [RZ] ;  /* 0x00000000fffff984 */ /* 0x000fe20000000800 */
[----:B------:R-:W-:Y:S01]  /*3cb0*/  @!PT LDS RZ, [RZ] ;  /* 0x00000000fffff984 */ /* 0x000fe20000000800 */
[----:B------:R-:W-:Y:S01]  /*3cc0*/  @!PT LDS RZ, [RZ] ;  /* 0x00000000fffff984 */ /* 0x000fe20000000800 */
[----:B------:R-:W-:Y:S01]  /*3cd0*/  @!PT LDS RZ, [RZ] ;  /* 0x00000000fffff984 */ /* 0x000fe20000000800 */
[----:B------:R2:W-:Y:S06]  /*3ce0*/  MEMBAR.ALL.CTA ;  /* 0x0000000000007992 */ /* 0x0005ec0000008000 */
[----:B--2---:R-:W2:Y:S02]  /*3cf0*/  FENCE.VIEW.ASYNC.S ;  /* 0x00000000000073c6 */ /* 0x004ea40000000000 */
[----:B--2---:R2:W-:Y:S01]  /*3d00*/  SYNCS.ARRIVE.TRANS64.RED.A1T0 RZ, [R3+URZ], RZ ;  /* 0x000000ff03ff79a7 */ /* 0x0045e200081004ff */
[----:B------:R2:W3:Y:S01]  /*3d10*/  @P0 SYNCS.PHASECHK.TRANS64.TRYWAIT P2, [UR4], R2 ;  /* 0x00000002ff0005a7 */ /* 0x0004e20008041104 */
[----:B------:R-:W-:Y:S01]  /*3d20*/  ULEA.HI UR4, UR22, UR22, URZ, 0x1 ;  /* 0x0000001616047291 */ /* 0x000fe2000f8f08ff */
[----:B-1----:R-:W-:-:S03]  /*3d30*/  LOP3.LUT P1, RZ, R6, 0x1, RZ, 0xc0, !PT ;  /* 0x0000000106ff7812 */ /* 0x002fc6000782c0ff */
[----:B------:R-:W-:Y:S02]  /*3d40*/  USHF.L.U32 UR18, UR4, 0x6, URZ ;  /* 0x0000000604127899 */ /* 0x000fe400080006ff */
[----:B------:R-:W-:Y:S02]  /*3d50*/  ULOP3.LUT UR4, UR4, 0xffe, URZ, 0xc0, !UPT ;  /* 0x00000ffe04047892 */ /* 0x000fe4000f8ec0ff */
[----:B------:R-:W-:Y:S02]  /*3d60*/  ULOP3.LUT UR18, UR18, 0xffffff80, URZ, 0xc0, !UPT ;  /* 0xffffff8012127892 */ /* 0x000fe4000f8ec0ff */
[----:B------:R-:W-:Y:S02]  /*3d70*/  UIADD3 UR4, UPT, UPT, -UR4, UR22, URZ ;  /* 0x0000001604047290 */ /* 0x000fe4000fffe1ff */
[----:B------:R-:W-:Y:S01]  /*3d80*/  UIADD3 UR18, UPT, UPT, UR30, UR18, URZ ;  /* 0x000000121e127290 */ /* 0x000fe2000fffe0ff */
[----:B------:R-:W1:Y:S03]  /*3d90*/  SYNCS.PHASECHK.TRANS64.TRYWAIT P0, [UR23+0x180], R0 ;  /* 0x00018000ff0075a7 */ /* 0x000e660008001117 */
[----:B------:R-:W-:Y:S01]  /*3da0*/  ULEA UR18, UR4, UR18, 0x14 ;  /* 0x0000001204127291 */ /* 0x000fe2000f8ea0ff */
[----:B-123--:R-:W-:Y:S11]  /*3db0*/  @!P0 BRA `(.L_x_75) ;  /* 0x0000004c00108947 */ /* 0x00eff60003800000 */
.L_x_169:
[----:B------:R-:W-:Y:S01]  /*3dc0*/  IADD3 R10, PT, PT, R10, 0x1, RZ ;  /* 0x000000010a0a7810 */ /* 0x000fe20007ffe0ff */
[----:B------:R-:W-:Y:S06]  /*3dd0*/  BRA.U !UP4, `(.L_x_76) ;  /* 0x000000010c987547 */ /* 0x000fec000b800000 */
[----:B------:R-:W-:Y:S01]  /*3de0*/  UPLOP3.LUT UP2, UPT, UPT, UPT, UPT, 0x40, 0x4 ;  /* 0x000000000004789c */ /* 0x000fe20003f4e870 */
[----:B------:R-:W-:Y:S01]  /*3df0*/  UMOV UR16, UR29 ;  /* 0x0000001d00107c82 */ /* 0x000fe20008000000 */
[----:B------:R-:W-:Y:S01]  /*3e00*/  UMOV UR15, UR28 ;  /* 0x0000001c000f7c82 */ /* 0x000fe20008000000 */
[----:B------:R-:W-:-:S08]  /*3e10*/  UMOV UR6, UR14 ;  /* 0x0000000e00067c82 */ /* 0x000fd00008000000 */
.L_x_79:
[----:B------:R-:W-:Y:S02]  /*3e20*/  UIADD3 UR16, UPT, UPT, UR16, 0x1, URZ ;  /* 0x0000000110107890 */ /* 0x000fe4000fffe0ff */
[----:B--2---:R-:W-:Y:S02]  /*3e30*/  ULEA UR5, UR6, UR17, 0x3 ;  /* 0x0000001106057291 */ /* 0x004fe4000f8e18ff */
[----:B------:R-:W-:Y:S01]  /*3e40*/  UISETP.NE.AND UP3, UPT, UR16, URZ, UPT ;  /* 0x000000ff1000728c */ /* 0x000fe2000bf65270 */
[----:B---3--:R-:W-:Y:S10]  /*3e50*/  @P2 BRA `(.L_x_77) ;  /* 0x00000000000c2947 */ /* 0x008ff40003800000 */
[----:B-1----:R-:W-:Y:S04]  /*3e60*/  SHF.L.U32 R3, R8, 0x1f, RZ ;  /* 0x0000001f08037819 */ /* 0x002fe800000006ff */
[----:B------:R-:W1:Y:S02]  /*3e70*/  SYNCS.PHASECHK.TRANS64.TRYWAIT P0, [UR5], R3 ;  /* 0x00000003ff0075a7 */ /* 0x000e640008001105 */
[----:B-1----:R-:W-:Y:S05]  /*3e80*/  @!P0 BRA `(.L_x_78) ;  /* 0x0000004800f48947 */ /* 0x002fea0003800000 */
.L_x_77:
[----:B------:R-:W-:Y:S01]  /*3e90*/  UISETP.NE.AND UP0, UPT, UR15, 0x1, UPT ;  /* 0x000000010f00788c */ /* 0x000fe2000bf05270 */
[----:B------:R-:W-:Y:S01]  /*3ea0*/  PLOP3.LUT P2, PT, PT, PT, PT, 0x80, 0x8 ;  /* 0x000000000008781c */ /* 0x000fe20003f4f070 */
[----:B------:R-:W-:Y:S02]  /*3eb0*/  UIADD3 UR4, UPT, UPT, UR6, 0x1, URZ ;  /* 0x0000000106047890 */ /* 0x000fe4000fffe0ff */
[----:B------:R-:W-:Y:S02]  /*3ec0*/  ULEA UR12, UR6, UR21, 0x9 ;  /* 0x00000015060c7291 */ /* 0x000fe4000f8e48ff */
[----:B------:R-:W-:Y:S01]  /*3ed0*/  UISETP.NE.AND UP1, UPT, UR4, 0x11, UPT ;  /* 0x000000110400788c */ /* 0x000fe2000bf25270 */
[----:B------:R-:W-:Y:S01]  /*3ee0*/  PLOP3.LUT P0, PT, PT, PT, UP0, 0x80, 0x8 ;  /* 0x000000000008781c */ /* 0x000fe20003f0f008 */
[----:B------:R-:W-:Y:S02]  /*3ef0*/  UIADD3 UR10, UPT, UPT, UR12, 0x2, URZ ;  /* 0x000000020c0a7890 */ /* 0x000fe4000fffe0ff */
[----:B------:R-:W-:Y:S02]  /*3f00*/  USEL UR7, URZ, 0x1, UP1 ;  /* 0x00000001ff077887 */ /* 0x000fe40008800000 */
[----:B------:R-:W-:Y:S02]  /*3f10*/  USEL UR14, UR4, URZ, UP1 ;  /* 0x000000ff040e7287 */ /* 0x000fe40008800000 */
[----:B------:R-:W-:Y:S02]  /*3f20*/  UIADD3 UR15, UPT, UPT, UR15, -0x1, URZ ;  /* 0xffffffff0f0f7890 */ /* 0x000fe4000fffe0ff */
[----:B------:R-:W-:Y:S01]  /*3f30*/  @UP0 ULEA UR4, UR14, UR17, 0x3 ;  /* 0x000000110e040291 */ /* 0x000fe2000f8e18ff */
[----:B------:R-:W-:Y:S01]  /*3f40*/  LOP3.LUT R8, R8, UR7, RZ, 0x3c, !PT ;  /* 0x0000000708087c12 */ /* 0x000fe2000f8e3cff */
[----:B------:R-:W-:Y:S01]  /*3f50*/  UIADD3 UR7, UPT, UPT, UR5, 0x88, URZ ;  /* 0x0000008805077890 */ /* 0x000fe2000fffe0ff */
[----:B------:R-:W-:Y:S02]  /*3f60*/  UMOV UR13, 0x80004020 ;  /* 0x80004020000d7882 */ /* 0x000fe40000000000 */
[----:B-1----:R-:W-:Y:S01]  /*3f70*/  @P0 SHF.L.U32 R0, R8, 0x1f, RZ ;  /* 0x0000001f08000819 */ /* 0x002fe200000006ff */
[----:B------:R-:W-:Y:S01]  /*3f80*/  UMOV UR5, 0x80004020 ;  /* 0x8000402000057882 */ /* 0x000fe20000000000 */
[----:B------:R-:W-:Y:S01]  /*3f90*/  UMOV UR11, 0x80004020 ;  /* 0x80004020000b7882 */ /* 0x000fe20000000000 */
[----:B------:R-:W-:Y:S01]  /*3fa0*/  UMOV UR9, 0x80004020 ;  /* 0x8000402000097882 */ /* 0x000fe20000000000 */
[----:B------:R2:W3:Y:S01]  /*3fb0*/  @P0 SYNCS.PHASECHK.TRANS64.TRYWAIT P2, [UR4], R0 ;  /* 0x00000000ff0005a7 */ /* 0x0004e20008041104 */
[----:B------:R-:W-:Y:S03]  /*3fc0*/  ULEA UR4, UR6, UR20, 0x8 ;  /* 0x0000001406047291 */ /* 0x000fe6000f8e40ff */
[----:B------:R-:W-:Y:S01]  /*3fd0*/  UMOV UR6, UR14 ;  /* 0x0000000e00067c82 */ /* 0x000fe20008000000 */
[----:B------:R-:W-:Y:S05]  /*3fe0*/  UIADD3 UR8, UPT, UPT, UR4, 0x2, URZ ;  /* 0x0000000204087890 */ /* 0x000fea000fffe0ff */
[----:B------:R2:W-:Y:S01]  /*3ff0*/  UTCQMMA gdesc[UR4], gdesc[UR12], tmem[UR18], tmem[UR26], idesc[UR27], UP2 ;  /* 0x00ff1a0c040075ea */ /* 0x0005e20009000312 */
[----:B------:R-:W-:Y:S03]  /*4000*/  UPLOP3.LUT UP2, UPT, UPT, UPT, UPT, 0x80, 0x8 ;  /* 0x000000000008789c */ /* 0x000fe60003f4f070 */
[----:B------:R2:W-:Y:S01]  /*4010*/  UTCQMMA gdesc[UR8], gdesc[UR10], tmem[UR18], tmem[UR24], idesc[UR25], UPT ;  /* 0x00ff180a080075ea */ /* 0x0005e2000b800312 */
[----:B------:R2:W-:Y:S01]  /*4020*/  UTCBAR.MULTICAST [UR7], URZ, UR19 ;  /* 0x000000ff070073e9 */ /* 0x0005e20008000813 */
[----:B------:R-:W-:Y:S06]  /*4030*/  BRA.U UP3, `(.L_x_79) ;  /* 0xfffffffd03787547 */ /* 0x000fec000b83ffff */
.L_x_76:
[----:B--2---:R-:W-:Y:S01]  /*4040*/  UIADD3 UR4, UPT, UPT, UR22, 0x1, URZ ;  /* 0x0000000116047890 */ /* 0x004fe2000fffe0ff */
[C---:B------:R-:W-:Y:S01]  /*4050*/  ISETP.NE.AND P0, PT, R10.reuse, 0x2, PT ;  /* 0x000000020a00780c */ /* 0x040fe20003f05270 */
[----:B------:R-:W-:Y:S02]  /*4060*/  UIADD3 UR5, UPT, UPT, UR23, 0x160, URZ ;  /* 0x0000016017057890 */ /* 0x000fe4000fffe0ff */
[----:B------:R-:W-:Y:S01]  /*4070*/  UISETP.NE.AND UP0, UPT, UR4, 0x4, UPT ;  /* 0x000000040400788c */ /* 0x000fe2000bf05270 */
[----:B-1----:R-:W-:Y:S02]  /*4080*/  SEL R0, RZ, 0x1, P0 ;  /* 0x00000001ff007807 */ /* 0x002fe40000000000 */
[----:B------:R-:W-:Y:S01]  /*4090*/  SEL R10, R10, RZ, P0 ;  /* 0x000000ff0a0a7207 */ /* 0x000fe20000000000 */
[----:B------:R-:W-:Y:S01]  /*40a0*/  USEL UR6, URZ, 0x1, UP0 ;  /* 0x00000001ff067887 */ /* 0x000fe20008000000 */
[----:B------:R-:W-:Y:S01]  /*40b0*/  LOP3.LUT R9, R9, R0, RZ, 0x3c, !PT ;  /* 0x0000000009097212 */ /* 0x000fe200078e3cff */
[----:B------:R-:W-:Y:S01]  /*40c0*/  USEL UR22, UR4, URZ, UP0 ;  /* 0x000000ff04167287 */ /* 0x000fe20008000000 */
[----:B------:R1:W-:Y:S03]  /*40d0*/  UTCBAR [UR5], URZ ;  /* 0x000000ff050073e9 */ /* 0x0003e600080000ff */
[----:B------:R-:W-:Y:S01]  /*40e0*/  LOP3.LUT R11, R11, UR6, RZ, 0x3c, !PT ;  /* 0x000000060b0b7c12 */ /* 0x000fe2000f8e3cff */
[----:B------:R-:W-:Y:S07]  /*40f0*/  @P1 BRA `(.L_x_80) ;  /* 0xfffffff800b01947 */ /* 0x000fee000383ffff */
[----:B------:R-:W2:Y:S01]  /*4100*/  S2UR UR8, SR_CgaCtaId ;  /* 0x00000000000879c3 */ /* 0x000ea20000008800 */
[----:B------:R-:W-:Y:S01]  /*4110*/  ELECT P0, URZ, PT ;  /* 0x0000000000ff782f */ /* 0x000fe20003800000 */
[----:B------:R-:W-:Y:S01]  /*4120*/  IMAD.MOV.U32 R0, RZ, RZ, 0x1 ;  /* 0x00000001ff007424 */ /* 0x000fe200078e00ff */
[----:B------:R-:W-:Y:S01]  /*4130*/  UIADD3 UR17, UPT, UPT, UR17, 0x180, URZ ;  /* 0x0000018011117890 */ /* 0x000fe2000fffe0ff */
[----:B------:R-:W-:Y:S01]  /*4140*/  SHF.L.U32 R3, R11, 0x1f, RZ ;  /* 0x0000001f0b037819 */ /* 0x000fe200000006ff */
[----:B------:R-:W-:-:S03]  /*4150*/  UMOV UR4, 0x40 ;  /* 0x0000004000047882 */ /* 0x000fc60000000000 */
[----:B------:R-:W-:Y:S01]  /*4160*/  UVIRTCOUNT.DEALLOC.SMPOOL 0x80 ;  /* 0x000000800000784c */ /* 0x000fe20000000000 */
[----:B--2---:R-:W-:Y:S02]  /*4170*/  ULEA UR8, UR8, UR4, 0x18 ;  /* 0x0000000408087291 */ /* 0x004fe4000f8ec0ff */
[----:B------:R-:W-:-:S07]  /*4180*/  ULEA UR4, UR22, UR17, 0x3 ;  /* 0x0000001116047291 */ /* 0x000fce000f8e18ff */
[----:B------:R2:W-:Y:S02]  /*4190*/  @P0 STS.U8 [UR8+0x1c], R0 ;  /* 0x00001c00ff000988 */ /* 0x0005e40008000008 */
[----:B------:R-:W4:Y:S02]  /*41a0*/  SYNCS.PHASECHK.TRANS64.TRYWAIT P0, [UR4], R3 ;  /* 0x00000003ff0075a7 */ /* 0x000f240008001104 */
[----:B--2-4-:R-:W-:Y:S05]  /*41b0*/  @!P0 BRA `(.L_x_81) ;  /* 0x0000004800408947 */ /* 0x014fea0003800000 */
.L_x_172:
[----:B------:R-:W-:-:S04]  /*41c0*/  UIADD3 UR4, UPT, UPT, UR22, 0x1, URZ ;  /* 0x0000000116047890 */ /* 0x000fc8000fffe0ff */
[----:B------:R-:W-:-:S04]  /*41d0*/  UISETP.NE.AND UP0, UPT, UR4, 0x4, UPT ;  /* 0x000000040400788c */ /* 0x000fc8000bf05270 */
[----:B------:R-:W-:Y:S02]  /*41e0*/  USEL UR6, URZ, 0x1, UP0 ;  /* 0x00000001ff067887 */ /* 0x000fe40008000000 */
[----:B------:R-:W-:-:S04]  /*41f0*/  USEL UR4, UR4, URZ, UP0 ;  /* 0x000000ff04047287 */ /* 0x000fc80008000000 */
[----:B-1----:R-:W-:Y:S01]  /*4200*/  ULEA UR5, UR4, UR17, 0x3 ;  /* 0x0000001104057291 */ /* 0x002fe2000f8e18ff */
[----:B------:R-:W-:-:S04]  /*4210*/  LOP3.LUT R2, R11, UR6, RZ, 0x3c, !PT ;  /* 0x000000060b027c12 */ /* 0x000fc8000f8e3cff */
[----:B--2---:R-:W-:-:S04]  /*4220*/  SHF.L.U32 R3, R2, 0x1f, RZ ;  /* 0x0000001f02037819 */ /* 0x004fc800000006ff */
[----:B------:R-:W1:Y:S02]  /*4230*/  SYNCS.PHASECHK.TRANS64.TRYWAIT P0, [UR5], R3 ;  /* 0x00000003ff0075a7 */ /* 0x000e640008001105 */
[----:B-1----:R-:W-:Y:S05]  /*4240*/  @!P0 BRA `(.L_x_82) ;  /* 0x0000004800348947 */ /* 0x002fea0003800000 */
.L_x_174:
        /* <DEDUP_REMOVED lines=9> */
.L_x_176:
[----:B------:R-:W-:-:S04]  /*42e0*/  UIADD3 UR4, UPT, UPT, UR4, 0x1, URZ ;  /* 0x0000000104047890 */ /* 0x000fc8000fffe0ff */
[----:B------:R-:W-:-:S04]  /*42f0*/  UISETP.NE.AND UP0, UPT, UR4, 0x4, UPT ;  /* 0x000000040400788c */ /* 0x000fc8000bf05270 */
[----:B------:R-:W-:Y:S02]  /*4300*/  USEL UR5, URZ, 0x1, UP0 ;  /* 0x00000001ff057887 */ /* 0x000fe40008000000 */
[----:B------:R-:W-:-:S04]  /*4310*/  USEL UR4, UR4, URZ, UP0 ;  /* 0x000000ff04047287 */ /* 0x000fc80008000000 */
[----:B------:R-:W-:Y:S01]  /*4320*/  ULEA UR4, UR4, UR17, 0x3 ;  /* 0x0000001104047291 */ /* 0x000fe2000f8e18ff */
[----:B-1----:R-:W-:-:S04]  /*4330*/  LOP3.LUT R3, R2, UR5, RZ, 0x3c, !PT ;  /* 0x0000000502037c12 */ /* 0x002fc8000f8e3cff */
[----:B------:R-:W-:-:S04]  /*4340*/  SHF.L.U32 R3, R3, 0x1f, RZ ;  /* 0x0000001f03037819 */ /* 0x000fc800000006ff */
[----:B------:R-:W1:Y:S02]  /*4350*/  SYNCS.PHASECHK.TRANS64.TRYWAIT P0, [UR4], R3 ;  /* 0x00000003ff0075a7 */ /* 0x000e640008001104 */
[----:B-1----:R-:W-:Y:S05]  /*4360*/  @!P0 BRA `(.L_x_84) ;  /* 0x00000048001c8947 */ /* 0x002fea0003800000 */
.L_x_178:
[----:B------:R-:W-:Y:S01]  /*4370*/  NOP ;  /* 0x0000000000007918 */ /* 0x000fe20000000000 */
[----:B-1----:R-:W1:Y:S01]  /*4380*/  LDS R0, [UR8+0x14] ;  /* 0x00001408ff007984 */ /* 0x002e620008000800 */
[----:B------:R-:W-:Y:S01]  /*4390*/  ULOP3.LUT UR4, UR30, 0xffff, URZ, 0xc0, !UPT ;  /* 0x0000ffff1e047892 */ /* 0x000fe2000f8ec0ff */
[----:B------:R-:W-:Y:S01]  /*43a0*/  UMOV UR5, 0xffff ;  /* 0x0000ffff00057882 */ /* 0x000fe20000000000 */
[----:B------:R-:W-:Y:S02]  /*43b0*/  UMOV UR6, 0x1 ;  /* 0x0000000100067882 */ /* 0x000fe40000000000 */
[----:B------:R-:W-:-:S04]  /*43c0*/  USHF.R.U32.HI UR4, URZ, 0x5, UR4 ;  /* 0x00000005ff047899 */ /* 0x000fc80008011604 */
[----:B------:R-:W-:Y:S02]  /*43d0*/  USHF.L.U32 UR5, UR5, UR4, URZ ;  /* 0x0000000405057299 */ /* 0x000fe400080006ff */
[----:B------:R-:W-:-:S04]  /*43e0*/  USHF.L.U32 UR4, UR6, UR4, URZ ;  /* 0x0000000406047299 */ /* 0x000fc800080006ff */
[----:B-1----:R-:W-:-:S04]  /*43f0*/  LOP3.LUT R0, R0, UR5, RZ, 0xc0, !PT ;  /* 0x0000000500007c12 */ /* 0x002fc8000f8ec0ff */
[----:B------:R-:W-:-:S13]  /*4400*/  ISETP.NE.AND P0, PT, R0, UR5, PT ;  /* 0x0000000500007c0c */ /* 0x000fda000bf05270 */
[----:B------:R-:W-:Y:S05]  /*4410*/  @P0 BRA `(.L_x_85) ;  /* 0x0000000000580947 */ /* 0x000fea0003800000 */
[----:B------:R-:W1:Y:S02]  /*4420*/  LDS R0, [UR8+0x18] ;  /* 0x00001808ff007984 */ /* 0x000e640008000800 */
[----:B-1----:R-:W-:-:S04]  /*4430*/  LOP3.LUT R0, R0, UR4, RZ, 0xc0, !PT ;  /* 0x0000000400007c12 */ /* 0x002fc8000f8ec0ff */
[----:B------:R-:W-:-:S13]  /*4440*/  ISETP.NE.AND P0, PT, R0, UR4, PT ;  /* 0x0000000400007c0c */ /* 0x000fda000bf05270 */
[----:B------:R-:W-:Y:S05]  /*4450*/  @P0 BRA `(.L_x_86) ;  /* 0x00000000003c0947 */ /* 0x000fea0003800000 */
[----:B------:R-:W1:Y:S01]  /*4460*/  S2R R2, SR_LANEID ;  /* 0x0000000000027919 */ /* 0x000e620000000000 */
[----:B------:R-:W-:Y:S01]  /*4470*/  ULOP3.LUT UR5, URZ, UR5, URZ, 0x33, !UPT ;  /* 0x00000005ff057292 */ /* 0x000fe2000f8e33ff */
[----:B------:R-:W-:Y:S01]  /*4480*/  LOP3.LUT R4, RZ, UR4, RZ, 0x33, !PT ;  /* 0x00000004ff047c12 */ /* 0x000fe2000f8e33ff */
[----:B------:R-:W-:Y:S02]  /*4490*/  VOTEU.ANY UR4, UPT, PT ;  /* 0x0000000000047886 */ /* 0x000fe400038e0100 */
[----:B------:R-:W-:Y:S01]  /*44a0*/  UFLO.U32 UR4, UR4 ;  /* 0x00000004000472bd */ /* 0x000fe200080e0000 */
[----:B------:R-:W2:Y:S01]  /*44b0*/  REDUX UR6, R4 ;  /* 0x00000000040673c4 */ /* 0x000ea20000000000 */
[----:B------:R-:W-:-:S06]  /*44c0*/  IMAD.U32 R0, RZ, RZ, UR5 ;  /* 0x00000005ff007e24 */ /* 0x000fcc000f8e00ff */
[----:B------:R4:W-:Y:S01]  /*44d0*/  UTCATOMSWS.AND URZ, UR5 ;  /* 0x0000000500ff79e3 */ /* 0x0009e20008000000 */
[----:B------:R-:W3:Y:S01]  /*44e0*/  REDUX UR7, R0 ;  /* 0x00000000000773c4 */ /* 0x000ee20000000000 */
[----:B-1----:R-:W-:Y:S01]  /*44f0*/  ISETP.EQ.U32.AND P0, PT, R2, UR4, PT ;  /* 0x0000000402007c0c */ /* 0x002fe2000bf02070 */
[----:B--2---:R-:W-:Y:S01]  /*4500*/  IMAD.U32 R2, RZ, RZ, UR6 ;  /* 0x00000006ff027e24 */ /* 0x004fe2000f8e00ff */
[----:B---3--:R-:W-:-:S11]  /*4510*/  MOV R3, UR7 ;  /* 0x0000000700037c02 */ /* 0x008fd60008000f00 */
[----:B------:R4:W-:Y:S04]  /*4520*/  @P0 ATOMS.AND RZ, [UR8+0x14], R3 ;  /* 0x00001403ffff098c */ /* 0x0009e8000a800008 */
[----:B------:R4:W-:Y:S01]  /*4530*/  @P0 ATOMS.AND RZ, [UR8+0x18], R2 ;  /* 0x00001802ffff098c */ /* 0x0009e2000a800008 */
[----:B------:R-:W-:Y:S05]  /*4540*/  BRA `(.L_x_87) ;  /* 0x0000000000147947 */ /* 0x000fea0003800000 */
.L_x_86:
[----:B------:R-:W-:Y:S02]  /*4550*/  MOV R2, 0x4570 ;  /* 0x0000457000027802 */ /* 0x000fe40000000f00 */
[----:B---3-5:R-:W-:Y:S05]  /*4560*/  CALL.REL.NOINC `($__internal_0_$__cuda_sm10x_tcgen05_guardrail_trap_col_being_dealloced_not_returned_by_alloc) ;  /* 0x0000004800787944 */ /* 0x028fea0003c00000 */
[----:B------:R-:W-:Y:S05]  /*4570*/  BRA `(.L_x_87) ;  /* 0x0000000000087947 */ /* 0x000fea0003800000 */
.L_x_85:
[----:B------:R-:W-:Y:S02]  /*4580*/  MOV R2, 0x45a0 ;  /* 0x000045a000027802 */ /* 0x000fe40000000f00 */
[----:B---3-5:R-:W-:Y:S05]  /*4590*/  CALL.REL.NOINC `($__internal_2_$__cuda_sm10x_tcgen05_guardrail_trap_unallocated_columns_being_dealloced) ;  /* 0x0000004800847944 */ /* 0x028fea0003c00000 */
.L_x_87:
[----:B------:R-:W-:Y:S01]  /*45a0*/  NOP ;  /* 0x0000000000007918 */ /* 0x000fe20000000000 */
[----:B----4-:R-:W-:Y:S05]  /*45b0*/  EXIT ;  /* 0x000000000000794d */ /* 0x010fea0003800000 */
.L_x_69:
[----:B------:R-:W-:-:S09]  /*45c0*/  UISETP.NE.OR UP0, UPT, UR18, 0x3, !UP3 ;  /* 0x000000031200788c */ /* 0x000fd2000df05670 */
[----:B------:R-:W-:Y:S05]  /*45d0*/  BRA.U UP0, `(.L_x_88) ;  /* 0x0000000d00ac7547 */ /* 0x000fea000b800000 */
[----:B------:R-:W2:Y:S01]  /*45e0*/  LDCU.64 UR4, c[0x0][0x888] ;  /* 0x00011100ff0477ac */ /* 0x000ea20008000a00 */
[----:B------:R-:W3:Y:S01]  /*45f0*/  S2UR UR10, SR_CgaCtaId ;  /* 0x00000000000a79c3 */ /* 0x000ee20000008800 */
[----:B------:R-:W-:Y:S02]  /*4600*/  HFMA2 R9, -RZ, RZ, 0, 0 ;  /* 0x00000000ff097431 */ /* 0x000fe400000001ff */
[----:B------:R-:W-:Y:S01]  /*4610*/  IMAD.MOV.U32 R11, RZ, RZ, 0x1 ;  /* 0x00000001ff0b7424 */ /* 0x000fe200078e00ff */
[----:B------:R-:W4:Y:S01]  /*4620*/  LDCU UR31, c[0x0][0x370] ;  /* 0x00006e00ff1f77ac */ /* 0x000f220008000800 */
[----:B------:R-:W-:Y:S01]  /*4630*/  IMAD.MOV.U32 R10, RZ, RZ, RZ ;  /* 0x000000ffff0a7224 */ /* 0x000fe200078e00ff */
[----:B------:R-:W-:Y:S01]  /*4640*/  MOV R3, 0x1000 ;  /* 0x0000100000037802 */ /* 0x000fe20000000f00 */
[----:B------:R-:W4:Y:S01]  /*4650*/  LDCU.128 UR32, c[0x0][0xb10] ;  /* 0x00016200ff2077ac */ /* 0x000f220008000c00 */
[----:B------:R-:W1:Y:S01]  /*4660*/  LDC.64 R12, c[0x0][0x348] ;  /* 0x0000d200ff0c7b82 */ /* 0x000e620000000a00 */
[----:B------:R-:W3:Y:S01]  /*4670*/  LDCU UR27, c[0x0][0x374] ;  /* 0x00006e80ff1b77ac */ /* 0x000ee20008000800 */
[----:B------:R-:W3:Y:S01]  /*4680*/  LDCU.64 UR28, c[0x0][0x890] ;  /* 0x00011200ff1c77ac */ /* 0x000ee20008000a00 */
[----:B------:R-:W3:Y:S01]  /*4690*/  LDCU UR15, c[0x0][0xb0c] ;  /* 0x00016180ff0f77ac */ /* 0x000ee20008000800 */
[----:B--2---:R-:W-:Y:S01]  /*46a0*/  UISETP.NE.U32.AND UP0, UPT, UR4, URZ, UPT ;  /* 0x000000ff0400728c */ /* 0x004fe2000bf05070 */
[----:B------:R-:W2:Y:S01]  /*46b0*/  LDCU UR43, c[0x0][0xb20] ;  /* 0x00016400ff2b77ac */ /* 0x000ea20008000800 */
[----:B------:R-:W2:Y:S01]  /*46c0*/  LDCU UR4, c[0x0][0xb30] ;  /* 0x00016600ff0477ac */ /* 0x000ea20008000800 */
[----:B------:R-:W-:Y:S01]  /*46d0*/  UMOV UR21, 0x400 ;  /* 0x0000040000157882 */ /* 0x000fe20000000000 */
[----:B----4-:R-:W-:-:S02]  /*46e0*/  UIMAD.WIDE.U32 UR6, UR31, UR32, URZ ;  /* 0x000000201f0672a5 */ /* 0x010fc4000f8e00ff */
[----:B---3--:R-:W-:Y:S02]  /*46f0*/  UIMAD.WIDE.U32 UR8, UR27, UR35, URZ ;  /* 0x000000231b0872a5 */ /* 0x008fe4000f8e00ff */
[----:B------:R-:W-:Y:S02]  /*4700*/  ULEA UR21, UR10, UR21, 0x18 ;  /* 0x000000150a157291 */ /* 0x000fe4000f8ec0ff */
[----:B------:R-:W-:Y:S02]  /*4710*/  UISETP.NE.U32.AND UP6, UPT, UR28, URZ, UPT ;  /* 0x000000ff1c00728c */ /* 0x000fe4000bfc5070 */
[----:B------:R-:W-:Y:S02]  /*4720*/  UIADD3 UR38, UPT, UPT, UR21, 0x118, URZ ;  /* 0x0000011815267890 */ /* 0x000fe4000fffe0ff */
[----:B------:R-:W-:Y:S02]  /*4730*/  UIADD3 UR17, UPT, UPT, UR21, 0x110, URZ ;  /* 0x0000011015117890 */ /* 0x000fe4000fffe0ff */
[----:B------:R-:W-:-:S02]  /*4740*/  UISETP.NE.AND.EX UP5, UPT, UR5, URZ, UPT, UP0 ;  /* 0x000000ff0500728c */ /* 0x000fc4000bfa5300 */
[----:B------:R-:W-:Y:S01]  /*4750*/  UISETP.NE.AND UP0, UPT, UR42, 0x1, UPT ;  /* 0x000000012a00788c */ /* 0x000fe2000bf05270 */
[----:B------:R-:W-:Y:S01]  /*4760*/  UMOV UR41, UR7 ;  /* 0x0000000700297c82 */ /* 0x000fe20008000000 */
[----:B------:R-:W-:Y:S01]  /*4770*/  UMOV UR40, UR9 ;  /* 0x0000000900287c82 */ /* 0x000fe20008000000 */
[----:B------:R-:W-:Y:S02]  /*4780*/  USEL UR37, URZ, 0x1, UP4 ;  /* 0x00000001ff257887 */ /* 0x000fe4000a000000 */
[----:B------:R-:W-:Y:S02]  /*4790*/  UISETP.NE.AND UP0, UPT, UR15, 0x1, UPT ;  /* 0x000000010f00788c */ /* 0x000fe4000bf05270 */
[----:B------:R-:W-:Y:S02]  /*47a0*/  UPLOP3.LUT UP4, UPT, UPT, UPT, UPT, 0x40, 0x4 ;  /* 0x000000000004789c */ /* 0x000fe40003f8e870 */
[----:B------:R-:W-:Y:S01]  /*47b0*/  UISETP.GE.AND UP2, UPT, UR42, 0x1, UPT ;  /* 0x000000012a00788c */ /* 0x000fe2000bf46270 */
[----:B------:R-:W3:Y:S01]  /*47c0*/  LDCU.64 UR22, c[0x0][0xb28] ;  /* 0x00016500ff1677ac */ /* 0x000ee20008000a00 */
[----:B------:R-:W-:-:S02]  /*47d0*/  UISETP.NE.AND.EX UP6, UPT, UR29, URZ, UPT, UP6 ;  /* 0x000000ff1d00728c */ /* 0x000fc4000bfc5360 */
[----:B------:R-:W-:Y:S02]  /*47e0*/  UPRMT UR38, UR10, 0x654, UR38 ;  /* 0x000006540a267896 */ /* 0x000fe40008000026 */
[----:B------:R-:W-:Y:S02]  /*47f0*/  UPRMT UR39, UR10, 0x654, UR17 ;  /* 0x000006540a277896 */ /* 0x000fe40008000011 */
[----:B------:R-:W-:Y:S02]  /*4800*/  USHF.R.U32.HI UR41, URZ, UR33, UR41 ;  /* 0x00000021ff297299 */ /* 0x000fe40008011629 */
[----:B--2---:R-:W-:Y:S02]  /*4810*/  USHF.R.U32.HI UR40, URZ, UR43, UR40 ;  /* 0x0000002bff287299 */ /* 0x004fe40008011628 */
[----:B------:R-:W-:Y:S02]  /*4820*/  UISETP.NE.AND UP0, UPT, UR34, 0x1, UPT ;  /* 0x000000012200788c */ /* 0x000fe4000bf05270 */
[----:B-1----:R-:W-:-:S11]  /*4830*/  UISETP.NE.AND UP3, UPT, UR4, 0x1, UPT ;  /* 0x000000010400788c */ /* 0x002fd6000bf65270 */
.L_x_97:
[C---:B------:R-:W-:Y:S02]  /*4840*/  LEA R8, R10.reuse, UR21, 0x3 ;  /* 0x000000150a087c11 */ /* 0x040fe4000f8e18ff */
[----:B------:R-:W-:Y:S02]  /*4850*/  SHF.L.U32 R5, R9, 0x1f, RZ ;  /* 0x0000001f09057819 */ /* 0x000fe400000006ff */
[----:B------:R-:W-:Y:S02]  /*4860*/  LEA R6, R10, UR21, 0x4 ;  /* 0x000000150a067c11 */ /* 0x000fe4000f8e20ff */
[----:B-1----:R-:W1:Y:S02]  /*4870*/  SYNCS.PHASECHK.TRANS64.TRYWAIT P0, [R8+URZ+0x140], R5 ;  /* 0x00014005080075a7 */ /* 0x002e6400080011ff */
[----:B-1----:R-:W-:Y:S05]  /*4880*/  @!P0 BRA `(.L_x_89) ;  /* 0x0000004000ec8947 */ /* 0x002fea0003800000 */
.L_x_179:
[----:B-1----:R-:W1:Y:S01]  /*4890*/  LDS.128 R4, [R6+0x1d0] ;  /* 0x0001d00006047984 */ /* 0x002e620000000c00 */
[----:B------:R-:W-:Y:S01]  /*48a0*/  UISETP.GE.AND UP0, UPT, UR42, 0x1, UPT ;  /* 0x000000012a00788c */ /* 0x000fe2000bf06270 */
[----:B------:R-:W-:Y:S01]  /*48b0*/  @!PT LDS RZ, [RZ] ;  /* 0x00000000fffff984 */ /* 0x000fe20000000800 */
[----:B------:R-:W-:Y:S01]  /*48c0*/  @!PT LDS RZ, [RZ] ;  /* 0x00000000fffff984 */ /* 0x000fe20000000800 */
[----:B------:R-:W-:Y:S01]  /*48d0*/  @!PT LDS RZ, [RZ] ;  /* 0x00000000fffff984 */ /* 0x000fe20000000800 */
[----:B------:R-:W-:Y:S01]  /*48e0*/  @!PT LDS RZ, [RZ] ;  /* 0x00000000fffff984 */ /* 0x000fe20000000800 */
[----:B------:R2:W-:Y:S06]  /*48f0*/  MEMBAR.ALL.CTA ;  /* 0x0000000000007992 */ /* 0x0005ec0000008000 */
[----:B--2---:R-:W2:Y:S01]  /*4900*/  FENCE.VIEW.ASYNC.S ;  /* 0x00000000000073c6 */ /* 0x004ea20000000000 */
[----:B-1----:R-:W-:Y:S11]  /*4910*/  LOP3.LUT P0, RZ, R6, 0x1, RZ, 0xc0, !PT ;  /* 0x0000000106ff7812 */ /* 0x002ff6000780c0ff */
[----:B------:R-:W-:Y:S02]  /*4920*/  @!UPT UIADD3 URZ, UPT, UPT, URZ, URZ, URZ ;  /* 0x000000fffffff290 */ /* 0x000fe4000fffe0ff */
[----:B--2---:R-:W-:Y:S01]  /*4930*/  VOTEU.ANY UP2, P0 ;  /* 0x0000000000ff7886 */ /* 0x004fe20000040100 */
[----:B------:R-:W-:Y:S11]  /*4940*/  PLOP3.LUT P0, PT, PT, PT, UP2, 0x80, 0x8 ;  /* 0x000000000008781c */ /* 0x000ff60003f0f028 */
[----:B------:R-:W-:Y:S02]  /*4950*/  @!UPT UIADD3 URZ, UPT, UPT, URZ, URZ, URZ ;  /* 0x000000fffffff290 */ /* 0x000fe4000fffe0ff */
[----:B------:R-:W-:Y:S02]  /*4960*/  @P0 SHF.R.U32.HI R0, RZ, 0x10, R5 ;  /* 0x00000010ff000819 */ /* 0x000fe40000011605 */
[----:B------:R-:W-:Y:S02]  /*4970*/  @P0 MOV R2, R4 ;  /* 0x0000000400020202 */ /* 0x000fe40000000f00 */
[----:B------:R-:W-:Y:S01]  /*4980*/  @P0 R2UR UR4, R0 ;  /* 0x00000000000402ca */ /* 0x000fe200000e0000 */
[----:B------:R-:W-:Y:S01]  /*4990*/  VIADD R0, R8, 0x150 ;  /* 0x0000015008007836 */ /* 0x000fe20000000000 */
[----:B------:R-:W-:Y:S02]  /*49a0*/  @P0 LOP3.LUT R4, R5, 0xffff, RZ, 0xc0, !PT ;  /* 0x0000ffff05040812 */ /* 0x000fe400078ec0ff */
[----:B------:R-:W-:Y:S02]  /*49b0*/  @P0 R2UR UR6, R2 ;  /* 0x00000000020602ca */ /* 0x000fe400000e0000 */
[----:B------:R-:W-:Y:S02]  /*49c0*/  PRMT R0, RZ, 0x654, R0 ;  /* 0x00000654ff007816 */ /* 0x000fe40000000000 */
[----:B------:R-:W-:Y:S02]  /*49d0*/  @P0 R2UR UR5, R4 ;  /* 0x00000000040502ca */ /* 0x000fe400000e0000 */
[----:B------:R1:W-:Y:S03]  /*49e0*/  SYNCS.ARRIVE.TRANS64.RED.A1T0 RZ, [R0+URZ], RZ ;  /* 0x000000ff00ff79a7 */ /* 0x0003e600081004ff */
[----:B------:R-:W-:Y:S04]  /*49f0*/  @UP2 UMOV UR26, UR4 ;  /* 0x00000004001a2c82 */ /* 0x000fe80008000000 */
[----:B------:R-:W-:Y:S04]  /*4a00*/  @UP2 UMOV UR14, UR6 ;  /* 0x00000006000e2c82 */ /* 0x000fe80008000000 */
[----:B------:R-:W-:Y:S01]  /*4a10*/  @UP2 UMOV UR13, UR5 ;  /* 0x00000005000d2c82 */ /* 0x000fe20008000000 */
[----:B------:R-:W-:Y:S05]  /*4a20*/  BRA.U !UP0, `(.L_x_90) ;  /* 0x0000000108c07547 */ /* 0x000fea000b800000 */
[----:B------:R-:W-:Y:S02]  /*4a30*/  UIMAD.WIDE.U32 UR8, UR13, UR35, URZ ;  /* 0x000000230d0872a5 */ /* 0x000fe4000f8e00ff */
[----:B------:R-:W-:Y:S02]  /*4a40*/  UP2UR UR12, UPR, URZ, 0x4 ;  /* 0x00000004ff0c7883 */ /* 0x000fe40008000000 */
[----:B------:R-:W-:Y:S02]  /*4a50*/  UISETP.NE.AND UP2, UPT, UR34, 0x1, UPT ;  /* 0x000000012200788c */ /* 0x000fe4000bf45270 */
[----:B------:R-:W-:Y:S02]  /*4a60*/  UIMAD.WIDE.U32 UR10, UR14, UR32, URZ ;  /* 0x000000200e0a72a5 */ /* 0x000fe4000f8e00ff */
[----:B------:R-:W-:Y:S02]  /*4a70*/  USEL UR4, UR27, UR40, !UP2 ;  /* 0x000000281b047287 */ /* 0x000fe4000d000000 */
[----:B------:R-:W-:Y:S02]  /*4a80*/  UISETP.NE.AND UP0, UPT, UR15, 0x1, UPT ;  /* 0x000000010f00788c */ /* 0x000fe4000bf05270 */
[----:B------:R-:W-:Y:S02]  /*4a90*/  UP2UR UR16, UPR, URZ, 0x2 ;  /* 0x00000002ff107883 */ /* 0x000fe40008000000 */
[----:B------:R-:W-:Y:S02]  /*4aa0*/  UISETP.NE.AND UP1, UPT, UR42, 0x1, UPT ;  /* 0x000000012a00788c */ /* 0x000fe4000bf25270 */
[----:B---3--:R-:W-:Y:S02]  /*4ab0*/  UIMAD.WIDE.U32 UR18, UR4, UR22, URZ ;  /* 0x00000016041272a5 */ /* 0x008fe4000f8e00ff */
[----:B------:R-:W-:Y:S01]  /*4ac0*/  USEL UR7, UR31, UR41, !UP0 ;  /* 0x000000291f077287 */ /* 0x000fe2000c000000 */
[----:B------:R-:W-:Y:S02]  /*4ad0*/  UMOV UR5, UR9 ;  /* 0x0000000900057c82 */ /* 0x000fe40008000000 */
[----:B------:R-:W-:Y:S02]  /*4ae0*/  USHF.R.U32.HI UR6, URZ, UR43, UR5 ;  /* 0x0000002bff067299 */ /* 0x000fe40008011605 */
[----:B------:R-:W-:Y:S02]  /*4af0*/  UIMAD.WIDE.U32 UR24, UR7, UR22, URZ ;  /* 0x00000016071872a5 */ /* 0x000fe4000f8e00ff */
[----:B------:R-:W-:Y:S02]  /*4b00*/  USEL UR6, UR13, UR6, !UP2 ;  /* 0x000000060d067287 */ /* 0x000fe4000d000000 */
[----:B------:R-:W-:Y:S01]  /*4b10*/  UISETP.NE.AND UP2, UPT, UR12, URZ, UPT ;  /* 0x000000ff0c00728c */ /* 0x000fe2000bf45270 */
[----:B------:R-:W-:Y:S01]  /*4b20*/  UMOV UR5, UR11 ;  /* 0x0000000b00057c82 */ /* 0x000fe20008000000 */
[----:B------:R-:W-:Y:S02]  /*4b30*/  UIMAD.WIDE.U32 UR10, UR6, UR22, URZ ;  /* 0x00000016060a72a5 */ /* 0x000fe4000f8e00ff */
[----:B------:R-:W-:Y:S03]  /*4b40*/  USHF.R.U32.HI UR8, URZ, UR33, UR5 ;  /* 0x00000021ff087299 */ /* 0x000fe60008011605 */
[----:B------:R-:W-:Y:S02]  /*4b50*/  UMOV UR5, UR19 ;  /* 0x0000001300057c82 */ /* 0x000fe40008000000 */
[----:B------:R-:W-:Y:S03]  /*4b60*/  @UP1 USHF.R.U32.HI UR4, URZ, UR23, UR5 ;  /* 0x00000017ff041299 */ /* 0x000fe60008011605 */
[----:B------:R-:W-:Y:S01]  /*4b70*/  UMOV UR5, UR25 ;  /* 0x0000001900057c82 */ /* 0x000fe20008000000 */
[----:B------:R-:W-:Y:S02]  /*4b80*/  UIMAD UR4, UR42, UR4, URZ ;  /* 0x000000042a0472a4 */ /* 0x000fe4000f8e02ff */
[----:B------:R-:W-:Y:S02]  /*4b90*/  @UP1 USHF.R.U32.HI UR7, URZ, UR23, UR5 ;  /* 0x00000017ff071299 */ /* 0x000fe40008011605 */
[----:B------:R-:W-:Y:S02]  /*4ba0*/  USEL UR5, UR14, UR8, !UP0 ;  /* 0x000000080e057287 */ /* 0x000fe4000c000000 */
[----:B------:R-:W-:Y:S02]  /*4bb0*/  UIMAD UR8, UR42, UR7, URZ ;  /* 0x000000072a0872a4 */ /* 0x000fe4000f8e02ff */
[----:B------:R-:W-:Y:S03]  /*4bc0*/  UISETP.GE.AND UP0, UPT, UR6, UR4, UPT ;  /* 0x000000040600728c */ /* 0x000fe6000bf06270 */
[----:B------:R-:W-:Y:S01]  /*4bd0*/  UMOV UR4, UR11 ;  /* 0x0000000b00047c82 */ /* 0x000fe20008000000 */
[----:B------:R-:W-:Y:S02]  /*4be0*/  UISETP.GE.OR UP0, UPT, UR5, UR8, UP0 ;  /* 0x000000080500728c */ /* 0x000fe40008706670 */
[----:B------:R-:W-:Y:S02]  /*4bf0*/  USHF.R.U32.HI UR4, URZ, UR23, UR4 ;  /* 0x00000017ff047299 */ /* 0x000fe40008011604 */
[----:B------:R-:W-:Y:S02]  /*4c00*/  UIMAD.WIDE.U32 UR8, UR5, UR22, URZ ;  /* 0x00000016050872a5 */ /* 0x000fe4000f8e00ff */
[----:B------:R-:W-:Y:S04]  /*4c10*/  USEL UR10, UR6, UR4, !UP1 ;  /* 0x00000004060a7287 */ /* 0x000fe8000c800000 */
[----:B------:R-:W-:Y:S01]  /*4c20*/  UIADD3 UR11, UPT, UPT, -UR10, URZ, URZ ;  /* 0x000000ff0a0b7290 */ /* 0x000fe2000fffe1ff */
[----:B------:R-:W-:Y:S02]  /*4c30*/  @!UP0 UMOV UR4, UR9 ;  /* 0x0000000900048c82 */ /* 0x000fe40008000000 */
[----:B------:R-:W-:Y:S02]  /*4c40*/  @!UP0 USHF.R.U32.HI UR4, URZ, UR23, UR4 ;  /* 0x00000017ff048299 */ /* 0x000fe40008011604 */
[----:B------:R-:W-:Y:S02]  /*4c50*/  UIMAD UR8, UR42, UR11, UR6 ;  /* 0x0000000b2a0872a4 */ /* 0x000fe4000f8e0206 */
[----:B------:R-:W-:Y:S02]  /*4c60*/  @!UP0 USEL UR4, UR5, UR4, !UP1 ;  /* 0x0000000405048287 */ /* 0x000fe4000c800000 */
[----:B------:R-:W-:Y:S02]  /*4c70*/  UISETP.NE.AND UP1, UPT, UR16, URZ, UPT ;  /* 0x000000ff1000728c */ /* 0x000fe4000bf25270 */
[----:B------:R-:W-:Y:S02]  /*4c80*/  @!UP0 UIMAD UR8, UR7, UR8, UR4 ;  /* 0x00000008070882a4 */ /* 0x000fe4000f8e0204 */
[----:B------:R-:W-:Y:S02]  /*4c90*/  @!UP0 UIADD3 UR9, UPT, UPT, UR10, -UR4, URZ ;  /* 0x800000040a098290 */ /* 0x000fe4000fffe0ff */
[----:B------:R-:W-:Y:S02]  /*4ca0*/  UIADD3 UR4, UPT, UPT, -UR5, URZ, URZ ;  /* 0x000000ff05047290 */ /* 0x000fe4000fffe1ff */
[----:B------:R-:W-:Y:S02]  /*4cb0*/  UIADD3 UR7, UPT, UPT, -UR6, URZ, URZ ;  /* 0x000000ff06077290 */ /* 0x000fe4000fffe1ff */
[----:B------:R-:W-:Y:S02]  /*4cc0*/  @!UP0 UIMAD UR6, UR9, UR42, UR5 ;  /* 0x0000002a090682a4 */ /* 0x000fe4000f8e0205 */
[----:B------:R-:W-:Y:S02]  /*4cd0*/  UIMAD UR14, UR15, UR4, UR14 ;  /* 0x000000040f0e72a4 */ /* 0x000fe4000f8e020e */
[----:B------:R-:W-:Y:S01]  /*4ce0*/  UIMAD UR13, UR34, UR7, UR13 ;  /* 0x00000007220d72a4 */ /* 0x000fe2000f8e020d */
[----:B------:R-:W-:Y:S02]  /*4cf0*/  @!UP0 UMOV UR5, UR8 ;  /* 0x0000000800058c82 */ /* 0x000fe40008000000 */
[----:B------:R-:W-:Y:S02]  /*4d00*/  UIMAD UR14, UR5, UR15, UR14 ;  /* 0x0000000f050e72a4 */ /* 0x000fe4000f8e020e */
[----:B------:R-:W-:Y:S11]  /*4d10*/  UIMAD UR13, UR6, UR34, UR13 ;  /* 0x00000022060d72a4 */ /* 0x000ff6000f8e020d */
[----:B------:R-:W-:Y:S01]  /*4d20*/  @!UPT UIADD3 URZ, UPT, UPT, URZ, URZ, URZ ;  /* 0x000000fffffff290 */ /* 0x000fe2000fffe0ff */
.L_x_90:
[----:B------:R-:W2:Y:S01]  /*4d30*/  @!UP3 LDCU.128 UR8, c[0x0][0xb10] ;  /* 0x00016200ff08b7ac */ /* 0x000ea20008000c00 */
[----:B------:R-:W-:Y:S02]  /*4d40*/  ISETP.NE.U32.AND P0, PT, RZ, UR28, PT ;  /* 0x0000001cff007c0c */ /* 0x000fe4000bf05070 */
[----:B------:R-:W-:Y:S02]  /*4d50*/  SHF.L.U32 R4, R11, 0x1f, RZ ;  /* 0x0000001f0b047819 */ /* 0x000fe400000006ff */
[----:B------:R-:W-:Y:S01]  /*4d60*/  ISETP.NE.AND.EX P0, PT, RZ, UR29, PT, P0 ;  /* 0x0000001dff007c0c */ /* 0x000fe2000bf05300 */
[----:B------:R-:W4:Y:S01]  /*4d70*/  @!UP3 LDCU UR5, c[0x0][0xb0c] ;  /* 0x00016180ff05b7ac */ /* 0x000f220008000800 */
[----:B------:R-:W-:Y:S02]  /*4d80*/  USHF.L.U32 UR19, UR20, 0x6, URZ ;  /* 0x0000000614137899 */ /* 0x000fe400080006ff */
[----:B------:R-:W-:Y:S02]  /*4d90*/  USHF.L.U32 UR18, UR30, 0x7, URZ ;  /* 0x000000071e127899 */ /* 0x000fe400080006ff */
[----:B--2---:R-:W-:Y:S07]  /*4da0*/  UIMAD.WIDE.U32 UR6, UR14, UR8, URZ ;  /* 0x000000080e0672a5 */ /* 0x004fee000f8e00ff */
[----:B------:R-:W-:Y:S01]  /*4db0*/  @!UP3 UMOV UR4, UR7 ;  /* 0x000000070004bc82 */ /* 0x000fe20008000000 */
[----:B----4-:R-:W-:Y:S02]  /*4dc0*/  @!UP3 UISETP.NE.AND UP0, UPT, UR5, 0x1, UPT ;  /* 0x000000010500b88c */ /* 0x010fe4000bf05270 */
[----:B------:R-:W-:Y:S02]  /*4dd0*/  @!UP3 USHF.R.U32.HI UR4, URZ, UR9, UR4 ;  /* 0x00000009ff04b299 */ /* 0x000fe40008011604 */
[----:B------:R-:W-:Y:S02]  /*4de0*/  UIMAD.WIDE.U32 UR6, UR13, UR11, URZ ;  /* 0x0000000b0d0672a5 */ /* 0x000fe4000f8e00ff */
[----:B------:R-:W-:Y:S02]  /*4df0*/  @!UP3 USEL UR8, UR14, UR4, !UP0 ;  /* 0x000000040e08b287 */ /* 0x000fe4000c000000 */
[----:B------:R-:W-:Y:S03]  /*4e00*/  @!UP3 UISETP.NE.AND UP0, UPT, UR10, 0x1, UPT ;  /* 0x000000010a00b88c */ /* 0x000fe6000bf05270 */
[----:B------:R-:W-:Y:S02]  /*4e10*/  @!UP3 UMOV UR6, UR7 ;  /* 0x000000070006bc82 */ /* 0x000fe40008000000 */
[----:B------:R-:W2:Y:S02]  /*4e20*/  @!UP3 LDCU UR4, c[0x0][0xb20] ;  /* 0x00016400ff04b7ac */ /* 0x000ea40008000800 */
[----:B--2---:R-:W-:Y:S04]  /*4e30*/  @!UP3 USHF.R.U32.HI UR6, URZ, UR4, UR6 ;  /* 0x00000004ff06b299 */ /* 0x004fe80008011606 */
[----:B------:R-:W-:Y:S04]  /*4e40*/  @!UP3 USEL UR6, UR13, UR6, !UP0 ;  /* 0x000000060d06b287 */ /* 0x000fe8000c000000 */
[----:B------:R-:W-:Y:S02]  /*4e50*/  @!UP3 UIADD3 UR4, UPT, UPT, -UR8, UR6, URZ ;  /* 0x000000060804b290 */ /* 0x000fe4000fffe1ff */
[----:B------:R-:W-:Y:S02]  /*4e60*/  @!UP3 UIADD3 UR6, UPT, UPT, UR8, -UR6, URZ ;  /* 0x800000060806b290 */ /* 0x000fe4000fffe0ff */
[----:B------:R-:W-:Y:S02]  /*4e70*/  @!UP3 UIMAD UR14, UR4, UR5, UR14 ;  /* 0x00000005040eb2a4 */ /* 0x000fe4000f8e020e */
[----:B------:R-:W-:Y:S01]  /*4e80*/  @!UP3 UIMAD UR13, UR6, UR10, UR13 ;  /* 0x0000000a060db2a4 */ /* 0x000fe2000f8e020d */
[----:B------:R-:W-:Y:S11]  /*4e90*/  BRA.U UP4, `(.L_x_91) ;  /* 0x0000000104107547 */ /* 0x000ff6000b800000 */
[----:B-1----:R-:W-:Y:S04]  /*4ea0*/  MOV R0, UR37 ;  /* 0x0000002500007c02 */ /* 0x002fe80008000f00 */
[----:B------:R-:W-:Y:S04]  /*4eb0*/  SHF.L.U32 R5, R0, 0x1f, RZ ;  /* 0x0000001f00057819 */ /* 0x000fe800000006ff */
[----:B------:R-:W1:Y:S02]  /*4ec0*/  SYNCS.PHASECHK.TRANS64.TRYWAIT P1, [UR21+0x138], R5 ;  /* 0x00013805ff0075a7 */ /* 0x000e640008021115 */
[----:B-1----:R-:W-:Y:S05]  /*4ed0*/  @!P1 BRA `(.L_x_92) ;  /* 0x0000003c006c9947 */ /* 0x002fea0003800000 */
.L_x_91:
[----:B------:R-:W-:Y:S05]  /*4ee0*/  BRA.U !UP6, `(.L_x_93) ;  /* 0x000000010e387547 */ /* 0x000fea000b800000 */
[----:B------:R-:W-:Y:S01]  /*4ef0*/  UPLOP3.LUT UP1, UPT, UPT, UPT, UP5, 0x80, 0x8 ;  /* 0x000000000008789c */ /* 0x000fe20003f2f050 */
[----:B-1----:R-:W-:Y:S01]  /*4f00*/  HFMA2 R0, -RZ, RZ, 0, 5.9604644775390625e-08 ;  /* 0x00000001ff007431 */ /* 0x002fe200000001ff */
[----:B------:R-:W1:Y:S01]  /*4f10*/  LDCU.64 UR8, c[0x0][0x358] ;  /* 0x00006b00ff0877ac */ /* 0x000e620008000a00 */
[----:B------:R-:W-:Y:S03]  /*4f20*/  IMAD.MOV.U32 R84, RZ, RZ, 0x1 ;  /* 0x00000001ff547424 */ /* 0x000fe600078e00ff */
[----:B------:R-:W-:Y:S05]  /*4f30*/  PLOP3.LUT P1, PT, PT, PT, UP1, 0x80, 0x8 ;  /* 0x000000000008781c */ /* 0x000fea0003f2f018 */
[----:B------:R-:W2:Y:S01]  /*4f40*/  @UP1 LDCU.64 UR4, c[0x0][0x888] ;  /* 0x00011100ff0417ac */ /* 0x000ea20008000a00 */
[----:B------:R-:W-:Y:S07]  /*4f50*/  @UP1 UIMAD UR6, UR36, UR28, URZ ;  /* 0x0000001c240612a4 */ /* 0x000fee000f8e02ff */
[----:B------:R-:W-:Y:S01]  /*4f60*/  @!P1 PRMT R84, R0, 0x7610, R84 ;  /* 0x0000761000549816 */ /* 0x000fe20000000054 */
[----:B--2---:R-:W-:Y:S06]  /*4f70*/  @UP1 UIMAD.WIDE UR4, UR6, 0x4, UR4 ;  /* 0x00000004060418a5 */ /* 0x004fec000f8e0204 */
[----:B------:R-:W-:Y:S01]  /*4f80*/  IMAD.U32 R6, RZ, RZ, UR4 ;  /* 0x00000004ff067e24 */ /* 0x000fe2000f8e00ff */
[----:B------:R-:W-:Y:S04]  /*4f90*/  MOV R7, UR5 ;  /* 0x0000000500077c02 */ /* 0x000fe80008000f00 */
[----:B------:R-:W2:Y:S01]  /*4fa0*/  @!UP1 LDCU UR4, c[0x0][0x880] ;  /* 0x00011000ff0497ac */ /* 0x000ea20008000800 */
[----:B-1---5:R4:W5:Y:S02]  /*4fb0*/  @P1 LDG.E R41, desc[UR8][R6.64] ;  /* 0x0000000806291981 */ /* 0x022964000c1e1900 */
[----:B--2-4-:R-:W-:Y:S07]  /*4fc0*/  @!P1 IMAD.U32 R41, RZ, RZ, UR4 ;  /* 0x00000004ff299e24 */ /* 0x014fee000f8e00ff */
.L_x_93:
[----:B-----5:R-:W-:Y:S01]  /*4fd0*/  @!P0 FSETP.EQ.AND P2, PT, R41, RZ, PT ;  /* 0x000000ff2900820b */ /* 0x020fe20003f42000 */
[----:B------:R-:W-:Y:S01]  /*4fe0*/  @!UPT UIADD3 URZ, UPT, UPT, URZ, URZ, URZ ;  /* 0x000000fffffff290 */ /* 0x000fe2000fffe0ff */
[----:B------:R-:W-:Y:S11]  /*4ff0*/  @!P0 BRA `(.L_x_94) ;  /* 0x0000000000148947 */ /* 0x000ff60003800000 */
[----:B------:R-:W-:Y:S02]  /*5000*/  LOP3.LUT P0, RZ, R84, 0xff, RZ, 0xc0, !PT ;  /* 0x000000ff54ff7812 */ /* 0x000fe4000780c0ff */
[----:B------:R-:W-:Y:S04]  /*5010*/  PLOP3.LUT P2, PT, PT, PT, UP1, 0x80, 0x8 ;  /* 0x000000000008781c */ /* 0x000fe80003f4f018 */
[----:B------:R-:W-:Y:S07]  /*5020*/  PLOP3.LUT P2, PT, P2, PT, PT, 0x8, 0x80 ;  /* 0x000000000080781c */ /* 0x000fee000174e170 */
[----:B------:R-:W-:Y:S11]  /*5030*/  @P0 FSETP.EQ.AND P2, PT, R41, RZ, PT ;  /* 0x000000ff2900020b */ /* 0x000ff60003f42000 */
[----:B------:R-:W-:Y:S02]  /*5040*/  @!UPT UIADD3 URZ, UPT, UPT, URZ, URZ, URZ ;  /* 0x000000fffffff290 */ /* 0x000fe4000fffe0ff */
.L_x_94:
[----:B------:R-:W2:Y:S01]  /*5050*/  SYNCS.PHASECHK.TRANS64.TRYWAIT P0, [UR21+0x120], R4 ;  /* 0x00012004ff0075a7 */ /* 0x000ea20008001115 */
[----:B------:R-:W-:Y:S04]  /*5060*/  ELECT P1, URZ, PT ;  /* 0x0000000000ff782f */ /* 0x000fe80003820000 */
[----:B------:R-:W-:Y:S01]  /*5070*/  PLOP3.LUT P1, PT, P2, P1, PT, 0xf2, 0x2f ;  /* 0x00000000002f781c */ /* 0x000fe20001723e72 */
[----:B------:R-:W-:Y:S01]  /*5080*/  @!UPT UIADD3 URZ, UPT, UPT, URZ, URZ, URZ ;  /* 0x000000fffffff290 */ /* 0x000fe2000fffe0ff */
[----:B--2---:R-:W-:Y:S11]  /*5090*/  @!P0 BRA `(.L_x_95) ;  /* 0x0000003c00148947 */ /* 0x004ff60003800000 */
.L_x_182:
[----:B------:R-:W-:Y:S01]  /*50a0*/  @!P1 IADD3 R2, P0, PT, R12, 0x580, RZ ;  /* 0x000005800c029810 */ /* 0x000fe20007f1e0ff */
[----:B------:R-:W-:Y:S01]  /*50b0*/  VOTEU.ALL UP0, P1 ;  /* 0x0000000000ff7886 */ /* 0x000fe20000800000 */
[----:B------:R-:W-:Y:S01]  /*50c0*/  UMOV UR6, 0x0 ;  /* 0x0000000000067882 */ /* 0x000fe20000000000 */
[----:B------:R-:W-:Y:S01]  /*50d0*/  UMOV UR7, 0x10000000 ;  /* 0x1000000000077882 */ /* 0x000fe20000000000 */
[----:B------:R-:W-:Y:S01]  /*50e0*/  @!P1 R2UR UR5, R2 ;  /* 0x00000000020592ca */ /* 0x000fe200000e0000 */
[----:B-1----:R-:W-:Y:S01]  /*50f0*/  @!P1 IMAD.X R0, RZ, RZ, R13, P0 ;  /* 0x000000ffff009224 */ /* 0x002fe200000e060d */
[----:B------:R-:W-:Y:S01]  /*5100*/  @!UP0 UIADD3 UR16, UPT, UPT, UR21, 0x200, URZ ;  /* 0x0000020015108890 */ /* 0x000fe2000fffe0ff */
[----:B------:R-:W-:Y:S01]  /*5110*/  VIADD R10, R10, 0x1 ;  /* 0x000000010a0a7836 */ /* 0x000fe20000000000 */
[----:B------:R-:W-:Y:S01]  /*5120*/  VOTEU.ALL UP0, P1 ;  /* 0x0000000000ff7886 */ /* 0x000fe20000800000 */
[----:B------:R-:W-:Y:S01]  /*5130*/  UMOV UR20, UR36 ;  /* 0x0000002400147c82 */ /* 0x000fe20008000000 */
[----:B------:R-:W-:Y:S01]  /*5140*/  @!P1 R2UR UR4, R0 ;  /* 0x00000000000492ca */ /* 0x000fe200000e0000 */
[----:B------:R-:W-:Y:S06]  /*5150*/  @!P1 IMAD.MOV.U32 R0, RZ, RZ, 0x1000 ;  /* 0x00001000ff009424 */ /* 0x000fec00078e00ff */
[----:B------:R-:W-:Y:S06]  /*5160*/  IMAD.U32 R6, RZ, RZ, UR5 ;  /* 0x00000005ff067e24 */ /* 0x000fec000f8e00ff */
[----:B------:R-:W-:Y:S01]  /*5170*/  IMAD.U32 R7, RZ, RZ, UR4 ;  /* 0x00000004ff077e24 */ /* 0x000fe2000f8e00ff */
[----:B------:R-:W-:Y:S04]  /*5180*/  @!P1 R2UR UR4, R6 ;  /* 0x00000000060492ca */ /* 0x000fe800000e0000 */
[----:B------:R-:W-:Y:S11]  /*5190*/  @!P1 R2UR UR5, R7 ;  /* 0x00000000070592ca */ /* 0x000ff600000e0000 */
[----:B------:R-:W-:Y:S02]  /*51a0*/  @!UPT UIADD3 URZ, UPT, UPT, URZ, URZ, URZ ;  /* 0x000000fffffff290 */ /* 0x000fe4000fffe0ff */
[----:B------:R1:W-:Y:S01]  /*51b0*/  @!UP0 UTMALDG.3D [UR16], [UR4], desc[UR6] ;  /* 0x00000610040085b4 */ /* 0x0003e20008011000 */
[----:B------:R1:W-:Y:S01]  /*51c0*/  @!P1 SYNCS.ARRIVE.TRANS64.RED.A0TR RZ, [UR21+0x110], R0 ;  /* 0x00011000ffff99a7 */ /* 0x0003e20008300415 */
[----:B------:R-:W-:Y:S01]  /*51d0*/  SYNCS.ARRIVE.TRANS64.RED.A1T0 RZ, [UR39], RZ ;  /* 0x000000ffffff79a7 */ /* 0x000fe20008100427 */
[----:B------:R-:W2:Y:S02]  /*51e0*/  SYNCS.PHASECHK.TRANS64.TRYWAIT P0, [UR21+0x128], R4 ;  /* 0x00012804ff0075a7 */ /* 0x000ea40008001115 */
[----:B-12---:R-:W-:Y:S05]  /*51f0*/  @!P0 BRA `(.L_x_96) ;  /* 0x0000003800d48947 */ /* 0x006fea0003800000 */
.L_x_184:
[----:B------:R-:W-:Y:S01]  /*5200*/  @!P1 IADD3 R2, P0, PT, R12, 0x580, RZ ;  /* 0x000005800c029810 */ /* 0x000fe20007f1e0ff */
[----:B------:R-:W-:Y:S01]  /*5210*/  VOTEU.ALL UP0, P1 ;  /* 0x0000000000ff7886 */ /* 0x000fe20000800000 */
[----:B------:R-:W-:Y:S01]  /*5220*/  UMOV UR6, 0x0 ;  /* 0x0000000000067882 */ /* 0x000fe20000000000 */
[----:B------:R-:W-:Y:S01]  /*5230*/  UMOV UR7, 0x10000000 ;  /* 0x1000000000077882 */ /* 0x000fe20000000000 */
[----:B------:R-:W-:Y:S01]  /*5240*/  @!P1 R2UR UR5, R2 ;  /* 0x00000000020592ca */ /* 0x000fe200000e0000 */
[----:B------:R-:W-:Y:S01]  /*5250*/  @!P1 IMAD.X R0, RZ, RZ, R13, P0 ;  /* 0x000000ffff009224 */ /* 0x000fe200000e060d */
[----:B------:R-:W-:Y:S01]  /*5260*/  @!UP0 UIADD3 UR10, UPT, UPT, UR18, 0x40, URZ ;  /* 0x00000040120a8890 */ /* 0x000fe2000fffe0ff */
[----:B------:R-:W-:Y:S01]  /*5270*/  ISETP.NE.AND P0, PT, R10, 0x2, PT ;  /* 0x000000020a00780c */ /* 0x000fe20003f05270 */
[----:B------:R-:W-:Y:S01]  /*5280*/  @!UP0 UIADD3 UR8, UPT, UPT, UR21, 0x1200, URZ ;  /* 0x0000120015088890 */ /* 0x000fe2000fffe0ff */
[----:B------:R-:W-:Y:S01]  /*5290*/  LOP3.LUT R11, R11, 0x1, RZ, 0x3c, !PT ;  /* 0x000000010b0b7812 */ /* 0x000fe200078e3cff */
[----:B------:R-:W-:Y:S01]  /*52a0*/  @!UP0 UIADD3 UR9, UPT, UPT, UR21, 0x118, URZ ;  /* 0x0000011815098890 */ /* 0x000fe2000fffe0ff */
[----:B------:R-:W-:Y:S01]  /*52b0*/  @!P1 R2UR UR4, R0 ;  /* 0x00000000000492ca */ /* 0x000fe200000e0000 */
[----:B------:R-:W-:Y:S01]  /*52c0*/  VOTEU.ALL UP0, P1 ;  /* 0x0000000000ff7886 */ /* 0x000fe20000800000 */
[----:B------:R-:W-:Y:S01]  /*52d0*/  UMOV UR11, UR19 ;  /* 0x00000013000b7c82 */ /* 0x000fe20008000000 */
[----:B------:R-:W-:Y:S01]  /*52e0*/  UMOV UR12, UR36 ;  /* 0x00000024000c7c82 */ /* 0x000fe20008000000 */
[----:B------:R-:W-:Y:S01]  /*52f0*/  SEL R0, RZ, 0x1, P0 ;  /* 0x00000001ff007807 */ /* 0x000fe20000000000 */
[----:B------:R-:W-:Y:S01]  /*5300*/  UIADD3 UR30, UPT, UPT, UR13, UR59, URZ ;  /* 0x0000003b0d1e7290 */ /* 0x000fe2000fffe0ff */
[----:B-1----:R-:W-:Y:S01]  /*5310*/  IMAD.U32 R4, RZ, RZ, UR5 ;  /* 0x00000005ff047e24 */ /* 0x002fe2000f8e00ff */
[----:B------:R-:W-:Y:S01]  /*5320*/  SEL R10, R10, RZ, P0 ;  /* 0x000000ff0a0a7207 */ /* 0x000fe20000000000 */
[----:B------:R-:W-:Y:S01]  /*5330*/  UIADD3 UR20, UPT, UPT, UR14, UR62, URZ ;  /* 0x0000003e0e147290 */ /* 0x000fe2000fffe0ff */
[----:B------:R-:W-:Y:S01]  /*5340*/  LOP3.LUT R9, R9, R0, RZ, 0x3c, !PT ;  /* 0x0000000009097212 */ /* 0x000fe200078e3cff */
[----:B------:R-:W-:Y:S01]  /*5350*/  UMOV UR36, UR26 ;  /* 0x0000001a00247c82 */ /* 0x000fe20008000000 */
[----:B------:R-:W-:Y:S02]  /*5360*/  UPLOP3.LUT UP4, UPT, UPT, UPT, UPT, 0x80, 0x8 ;  /* 0x000000000008789c */ /* 0x000fe40003f8f070 */
[----:B------:R-:W-:Y:S01]  /*5370*/  IMAD.U32 R5, RZ, RZ, UR4 ;  /* 0x00000004ff057e24 */ /* 0x000fe2000f8e00ff */
[----:B------:R-:W-:Y:S04]  /*5380*/  @!P1 R2UR UR4, R4 ;  /* 0x00000000040492ca */ /* 0x000fe800000e0000 */
[----:B------:R-:W-:Y:S11]  /*5390*/  @!P1 R2UR UR5, R5 ;  /* 0x00000000050592ca */ /* 0x000ff600000e0000 */
[----:B------:R-:W-:Y:S02]  /*53a0*/  @!UPT UIADD3 URZ, UPT, UPT, URZ, URZ, URZ ;  /* 0x000000fffffff290 */ /* 0x000fe4000fffe0ff */
[----:B------:R1:W-:Y:S01]  /*53b0*/  @!UP0 UTMALDG.3D [UR8], [UR4], desc[UR6] ;  /* 0x00000608040085b4 */ /* 0x0003e20008011000 */
[----:B------:R1:W-:Y:S01]  /*53c0*/  @!P1 SYNCS.ARRIVE.TRANS64.RED.A0TR RZ, [UR21+0x118], R3 ;  /* 0x00011803ffff99a7 */ /* 0x0003e20008300415 */
[----:B------:R-:W-:Y:S01]  /*53d0*/  SYNCS.ARRIVE.TRANS64.RED.A1T0 RZ, [UR38], RZ ;  /* 0x000000ffffff79a7 */ /* 0x000fe20008100426 */
[----:B------:R-:W-:Y:S05]  /*53e0*/  BRA.U UP2, `(.L_x_97) ;  /* 0xfffffff502147547 */ /* 0x000fea000b83ffff */
[----:B-1----:R-:W-:-:S04]  /*53f0*/  SHF.L.U32 R3, R11, 0x1f, RZ ;  /* 0x0000001f0b037819 */ /* 0x002fc800000006ff */
[----:B------:R-:W1:Y:S02]  /*5400*/  SYNCS.PHASECHK.TRANS64.TRYWAIT P0, [UR21+0x120], R3 ;  /* 0x00012003ff0075a7 */ /* 0x000e640008001115 */
[----:B-1----:R-:W-:Y:S05]  /*5410*/  @!P0 BRA `(.L_x_98) ;  /* 0x0000003800648947 */ /* 0x002fea0003800000 */
.L_x_186:
[----:B-1----:R-:W-:-:S07]  /*5420*/  MOV R0, UR21 ;  /* 0x0000001500007c02 */ /* 0x002fce0008000f00 */
.L_x_99:
[----:B-1----:R-:W-:-:S04]  /*5430*/  SHF.L.U32 R3, R11, 0x1f, RZ ;  /* 0x0000001f0b037819 */ /* 0x002fc800000006ff */
[----:B------:R1:W2:Y:S03]  /*5440*/  SYNCS.PHASECHK.TRANS64.TRYWAIT P0, [R0+URZ+0x128], R3 ;  /* 0x00012803000075a7 */ /* 0x0002a600080011ff */
[----:B--2---:R-:W-:Y:S05]  /*5450*/  @!P0 NANOSLEEP.SYNCS 0x989680 ;  /* 0x009896800000895d */ /* 0x004fea0003900000 */
[----:B------:R-:W2:Y:S02]  /*5460*/  @!P0 SYNCS.PHASECHK.TRANS64 P0, [R0+URZ+0x128], R3 ;  /* 0x00012803000085a7 */ /* 0x000ea400080010ff */
[----:B--23--:R-:W-:Y:S05]  /*5470*/  @P0 EXIT ;  /* 0x000000000000094d */ /* 0x00cfea0003800000 */
[----:B------:R-:W-:Y:S05]  /*5480*/  BRA `(.L_x_99) ;  /* 0xfffffffc00e87947 */ /* 0x000fea000383ffff */
.L_x_88:
[----:B------:R-:W-:-:S06]  /*5490*/  UISETP.GE.AND UP0, UPT, UR18, 0x4, UPT ;  /* 0x000000041200788c */ /* 0x000fcc000bf06270 */
[----:B------:R-:W-:-:S13]  /*54a0*/  PLOP3.LUT P0, PT, PT, PT, UP0, 0x80, 0x8 ;  /* 0x000000000008781c */ /* 0x000fda0003f0f008 */
[----:B-1----:R-:W-:Y:S05]  /*54b0*/  @!P0 EXIT ;  /* 0x000000000000894d */ /* 0x002fea0003800000 */
[----:B------:R-:W1:Y:S08]  /*54c0*/  S2UR UR4, SR_CgaCtaId ;  /* 0x00000000000479c3 */ /* 0x000e700000008800 */
[----:B------:R-:W-:Y:S01]  /*54d0*/  BAR.SYNC.DEFER_BLOCKING 0x6, 0xa0 ;  /* 0x0182800000007b1d */ /* 0x000fe20000010000 */
[C---:B------:R-:W-:Y:S01]  /*54e0*/  IMAD.SHL.U32 R7, R93.reuse, 0x40, RZ ;  /* 0x000000405d077824 */ /* 0x040fe200078e00ff */
[C---:B------:R-:W-:Y:S01]  /*54f0*/  LOP3.LUT R95, R93.reuse, 0x60, RZ, 0xc0, !PT ;  /* 0x000000605d5f7812 */ /* 0x040fe200078ec0ff */
[----:B------:R-:W-:-:S02]  /*5500*/  IMAD.SHL.U32 R4, R93, 0x20, RZ ;  /* 0x000000205d047824 */ /* 0x000fc400078e00ff */
[----:B------:R-:W-:Y:S02]  /*5510*/  HFMA2 R36, -RZ, RZ, 0, 0 ;  /* 0x00000000ff247431 */ /* 0x000fe400000001ff */
[----:B------:R-:W-:Y:S01]  /*5520*/  IMAD.SHL.U32 R6, R93, 0x2, RZ ;  /* 0x000000025d067824 */ /* 0x000fe200078e00ff */
[----:B------:R-:W-:Y:S01]  /*5530*/  UMOV UR44, 0x400 ;  /* 0x00000400002c7882 */ /* 0x000fe20000000000 */
[----:B------:R-:W2:Y:S01]  /*5540*/  LDC.64 R82, c[0x0][0x8b0] ;  /* 0x00022c00ff527b82 */ /* 0x000ea20000000a00 */
[----:B------:R-:W-:Y:S01]  /*5550*/  LOP3.LUT R5, R7, 0x180, RZ, 0xc0, !PT ;  /* 0x0000018007057812 */ /* 0x000fe200078ec0ff */
[----:B------:R-:W-:Y:S01]  /*5560*/  IMAD.U32 R37, R93, 0x10000, RZ ;  /* 0x000100005d257824 */ /* 0x000fe200078e00ff */
[----:B------:R-:W-:Y:S01]  /*5570*/  LOP3.LUT R4, R4, 0xc00, RZ, 0xc0, !PT ;  /* 0x00000c0004047812 */ /* 0x000fe200078ec0ff */
[----:B------:R-:W-:Y:S01]  /*5580*/  IMAD.MOV.U32 R92, RZ, RZ, RZ ;  /* 0x000000ffff5c7224 */ /* 0x000fe200078e00ff */
[----:B------:R-:W-:Y:S01]  /*5590*/  LOP3.LUT R6, R5, 0x20, R6, 0xf8, !PT ;  /* 0x0000002005067812 */ /* 0x000fe200078ef806 */
[----:B------:R-:W-:Y:S01]  /*55a0*/  IMAD.SHL.U32 R5, R93, 0x8, RZ ;  /* 0x000000085d057824 */ /* 0x000fe200078e00ff */
[----:B------:R-:W-:Y:S01]  /*55b0*/  LOP3.LUT R4, R4, 0x40, R7, 0xf8, !PT ;  /* 0x0000004004047812 */ /* 0x000fe200078ef807 */
[----:B------:R-:W3:Y:S01]  /*55c0*/  LDC.64 R80, c[0x0][0x8a8] ;  /* 0x00022a00ff507b82 */ /* 0x000ee20000000a00 */
[----:B------:R-:W-:Y:S01]  /*55d0*/  LOP3.LUT R37, R37, 0x600000, RZ, 0xc0, !PT ;  /* 0x0060000025257812 */ /* 0x000fe200078ec0ff */
[----:B------:R-:W-:Y:S01]  /*55e0*/  IMAD.MOV.U32 R87, RZ, RZ, RZ ;  /* 0x000000ffff577224 */ /* 0x000fe200078e00ff */
[----:B------:R-:W-:-:S02]  /*55f0*/  LOP3.LUT R5, R6, 0x30, R5, 0x78, !PT ;  /* 0x0000003006057812 */ /* 0x000fc400078e7805 */
[----:B------:R-:W-:Y:S02]  /*5600*/  CS2R R90, SRZ ;  /* 0x00000000005a7805 */ /* 0x000fe4000001ff00 */
[----:B------:R-:W-:Y:S01]  /*5610*/  LOP3.LUT R4, R4, 0x200, R7, 0xf8, !PT ;  /* 0x0000020004047812 */ /* 0x000fe200078ef807 */
[----:B------:R-:W-:Y:S01]  /*5620*/  IMAD.MOV.U32 R89, RZ, RZ, RZ ;  /* 0x000000ffff597224 */ /* 0x000fe200078e00ff */
[----:B------:R-:W-:Y:S01]  /*5630*/  LOP3.LUT R93, R93, 0x2, RZ, 0xc0, !PT ;  /* 0x000000025d5d7812 */ /* 0x000fe200078ec0ff */
[----:B-1----:R-:W-:Y:S01]  /*5640*/  ULEA UR44, UR4, UR44, 0x18 ;  /* 0x0000002c042c7291 */ /* 0x002fe2000f8ec0ff */
[----:B------:R-:W-:Y:S01]  /*5650*/  LOP3.LUT R71, R4, R5, RZ, 0xfc, !PT ;  /* 0x0000000504477212 */ /* 0x000fe200078efcff */
[----:B------:R-:W1:Y:S01]  /*5660*/  LDCU UR57, c[0x0][0x370] ;  /* 0x00006e00ff3977ac */ /* 0x000e620008000800 */
[----:B------:R-:W-:Y:S01]  /*5670*/  IADD3 R88, PT, PT, -R93, RZ, RZ ;  /* 0x000000ff5d587210 */ /* 0x000fe20007ffe1ff */
[----:B------:R-:W-:Y:S01]  /*5680*/  UIADD3 UR4, UPT, UPT, UR44, 0x2200, URZ ;  /* 0x000022002c047890 */ /* 0x000fe2000fffe0ff */
[----:B------:R-:W4:Y:S04]  /*5690*/  LDCU UR43, c[0x0][0xb0c] ;  /* 0x00016180ff2b77ac */ /* 0x000f280008000800 */
[----:B------:R-:W1:Y:S01]  /*56a0*/  LDS R0, [UR44+0x1f0] ;  /* 0x0001f02cff007984 */ /* 0x000e620008000800 */
[----:B------:R-:W-:Y:S01]  /*56b0*/  IMAD.U32 R94, RZ, RZ, UR4 ;  /* 0x00000004ff5e7e24 */ /* 0x000fe2000f8e00ff */
[----:B------:R-:W1:Y:S01]  /*56c0*/  LDCU UR39, c[0x0][0xb30] ;  /* 0x00016600ff2777ac */ /* 0x000e620008000800 */
[----:B------:R-:W1:Y:S01]  /*56d0*/  LDCU.64 UR46, c[0x0][0x888] ;  /* 0x00011100ff2e77ac */ /* 0x000e620008000a00 */
[----:B------:R-:W1:Y:S01]  /*56e0*/  LDCU.64 UR40, c[0x0][0xb28] ;  /* 0x00016500ff2877ac */ /* 0x000e620008000a00 */
[----:B------:R-:W1:Y:S01]  /*56f0*/  LDCU.64 UR60, c[0x0][0x890] ;  /* 0x00011200ff3c77ac */ /* 0x000e620008000a00 */
[----:B------:R-:W1:Y:S01]  /*5700*/  LDCU.128 UR52, c[0x0][0xb10] ;  /* 0x00016200ff3477ac */ /* 0x000e620008000c00 */
[----:B------:R-:W1:Y:S01]  /*5710*/  LDCU UR56, c[0x0][0x374] ;  /* 0x00006e80ff3877ac */ /* 0x000e620008000800 */
[----:B------:R-:W-:Y:S01]  /*5720*/  UIADD3 UR63, UPT, UPT, UR44, 0x200, URZ ;  /* 0x000002002c3f7890 */ /* 0x000fe2000fffe0ff */
[----:B-1234-:R-:W-:-:S11]  /*5730*/  IMAD.IADD R37, R0, 0x1, R37 ;  /* 0x0000000100257824 */ /* 0x01efd600078e0225 */
.L_x_125:
[----:B------:R-:W-:Y:S02]  /*5740*/  LEA R3, R87, UR44, 0x3 ;  /* 0x0000002c57037c11 */ /* 0x000fe4000f8e18ff */
[----:B------:R-:W-:Y:S02]  /*5750*/  SHF.L.U32 R0, R91, 0x1f, RZ ;  /* 0x0000001f5b007819 */ /* 0x000fe400000006ff */
[----:B------:R-:W-:Y:S02]  /*5760*/  LEA R5, R87, UR44, 0x4 ;  /* 0x0000002c57057c11 */ /* 0x000fe4000f8e20ff */
[----:B-1----:R-:W1:Y:S02]  /*5770*/  SYNCS.PHASECHK.TRANS64.TRYWAIT P0, [R3+URZ+0x140], R0 ;  /* 0x00014000030075a7 */ /* 0x002e6400080011ff */
[----:B-1----:R-:W-:Y:S05]  /*5780*/  @!P0 BRA `(.L_x_100) ;  /* 0x0000003400a08947 */ /* 0x002fea0003800000 */
.L_x_187:
[----:B------:R-:W2:Y:S01]  /*5790*/  LDS.128 R4, [R5+0x1d0] ;  /* 0x0001d00005047984 */ /* 0x000ea20000000c00 */
[----:B------:R-:W-:Y:S01]  /*57a0*/  UISETP.GE.AND UP0, UPT, UR42, 0x1, UPT ;  /* 0x000000012a00788c */ /* 0x000fe2000bf06270 */
[----:B------:R-:W-:Y:S01]  /*57b0*/  @!PT LDS RZ, [RZ] ;  /* 0x00000000fffff984 */ /* 0x000fe20000000800 */
[----:B------:R-:W-:Y:S01]  /*57c0*/  @!PT LDS RZ, [RZ] ;  /* 0x00000000fffff984 */ /* 0x000fe20000000800 */
[----:B------:R-:W-:Y:S01]  /*57d0*/  @!PT LDS RZ, [RZ] ;  /* 0x00000000fffff984 */ /* 0x000fe20000000800 */
[----:B------:R-:W-:Y:S01]  /*57e0*/  @!PT LDS RZ, [RZ] ;  /* 0x00000000fffff984 */ /* 0x000fe20000000800 */
[----:B------:R3:W-:Y:S06]  /*57f0*/  MEMBAR.ALL.CTA ;  /* 0x0000000000007992 */ /* 0x0007ec0000008000 */
[----:B---3--:R-:W3:Y:S01]  /*5800*/  FENCE.VIEW.ASYNC.S ;  /* 0x00000000000073c6 */ /* 0x008ee20000000000 */
[----:B--2---:R-:W-:Y:S11]  /*5810*/  LOP3.LUT P0, RZ, R6, 0x1, RZ, 0xc0, !PT ;  /* 0x0000000106ff7812 */ /* 0x004ff6000780c0ff */
[----:B------:R-:W-:Y:S02]  /*5820*/  @!UPT UIADD3 URZ, UPT, UPT, URZ, URZ, URZ ;  /* 0x000000fffffff290 */ /* 0x000fe4000fffe0ff */
[----:B---3--:R-:W-:Y:S01]  /*5830*/  VOTEU.ANY UP1, P0 ;  /* 0x0000000000ff7886 */ /* 0x008fe20000020100 */
[----:B------:R-:W-:Y:S01]  /*5840*/  PLOP3.LUT P0, PT, PT, PT, UP1, 0x80, 0x8 ;  /* 0x000000000008781c */ /* 0x000fe20003f0f018 */
[----:B------:R-:W-:Y:S11]  /*5850*/  UP2UR UR45, UPR, URZ, 0x2 ;  /* 0x00000002ff2d7883 */ /* 0x000ff60008000000 */
[----:B------:R-:W-:Y:S01]  /*5860*/  @!UPT UIADD3 URZ, UPT, UPT, URZ, URZ, URZ ;  /* 0x000000fffffff290 */ /* 0x000fe2000fffe0ff */
[----:B-1----:R-:W-:Y:S02]  /*5870*/  @P0 SHF.R.U32.HI R0, RZ, 0x10, R5 ;  /* 0x00000010ff000819 */ /* 0x002fe40000011605 */
        /* <DEDUP_REMOVED lines=12> */
[----:B------:R-:W2:Y:S01]  /*5940*/  LDCU UR12, c[0x0][0xb20] ;  /* 0x00016400ff0c77ac */ /* 0x000ea20008000800 */
[----:B------:R-:W-:Y:S02]  /*5950*/  UIMAD.WIDE.U32 UR4, UR56, UR55, URZ ;  /* 0x00000037380472a5 */ /* 0x000fe4000f8e00ff */
[----:B------:R-:W-:Y:S02]  /*5960*/  UIMAD.WIDE.U32 UR6, UR57, UR52, URZ ;  /* 0x00000034390672a5 */ /* 0x000fe4000f8e00ff */
[----:B------:R-:W-:Y:S02]  /*5970*/  UISETP.NE.AND UP0, UPT, UR54, 0x1, UPT ;  /* 0x000000013600788c */ /* 0x000fe4000bf05270 */
[----:B------:R-:W-:Y:S02]  /*5980*/  UIMAD.WIDE.U32 UR8, UR37, UR55, URZ ;  /* 0x00000037250872a5 */ /* 0x000fe4000f8e00ff */
[----:B------:R-:W-:Y:S02]  /*5990*/  UIMAD.WIDE.U32 UR10, UR38, UR52, URZ ;  /* 0x00000034260a72a5 */ /* 0x000fe4000f8e00ff */
[----:B------:R-:W-:Y:S02]  /*59a0*/  UISETP.NE.AND UP1, UPT, UR43, 0x1, UPT ;  /* 0x000000012b00788c */ /* 0x000fe4000bf25270 */
[----:B------:R-:W-:Y:S01]  /*59b0*/  UISETP.NE.AND UP2, UPT, UR42, 0x1, UPT ;  /* 0x000000012a00788c */ /* 0x000fe2000bf45270 */
[----:B------:R-:W-:Y:S02]  /*59c0*/  UMOV UR4, UR5 ;  /* 0x0000000500047c82 */ /* 0x000fe40008000000 */
[----:B--2---:R-:W-:Y:S03]  /*59d0*/  USHF.R.U32.HI UR5, URZ, UR12, UR4 ;  /* 0x0000000cff057299 */ /* 0x004fe60008011604 */
[----:B------:R-:W-:Y:S02]  /*59e0*/  UMOV UR4, UR7 ;  /* 0x0000000700047c82 */ /* 0x000fe40008000000 */
[----:B------:R-:W-:Y:S02]  /*59f0*/  USHF.R.U32.HI UR7, URZ, UR53, UR4 ;  /* 0x00000035ff077299 */ /* 0x000fe40008011604 */
[----:B------:R-:W-:Y:S02]  /*5a00*/  USEL UR4, UR56, UR5, !UP0 ;  /* 0x0000000538047287 */ /* 0x000fe4000c000000 */
[----:B------:R-:W-:Y:S01]  /*5a10*/  USEL UR7, UR57, UR7, !UP1 ;  /* 0x0000000739077287 */ /* 0x000fe2000c800000 */
[----:B------:R-:W-:Y:S01]  /*5a20*/  UMOV UR5, UR9 ;  /* 0x0000000900057c82 */ /* 0x000fe20008000000 */
[----:B------:R-:W-:Y:S02]  /*5a30*/  UIMAD.WIDE.U32 UR8, UR4, UR40, URZ ;  /* 0x00000028040872a5 */ /* 0x000fe4000f8e00ff */
[----:B------:R-:W-:Y:S03]  /*5a40*/  USHF.R.U32.HI UR6, URZ, UR12, UR5 ;  /* 0x0000000cff067299 */ /* 0x000fe60008011605 */
[----:B------:R-:W-:Y:S01]  /*5a50*/  UMOV UR5, UR11 ;  /* 0x0000000b00057c82 */ /* 0x000fe20008000000 */
[----:B------:R-:W-:Y:S02]  /*5a60*/  UIMAD.WIDE.U32 UR10, UR7, UR40, URZ ;  /* 0x00000028070a72a5 */ /* 0x000fe4000f8e00ff */
[----:B------:R-:W-:Y:S02]  /*5a70*/  USHF.R.U32.HI UR12, URZ, UR53, UR5 ;  /* 0x00000035ff0c7299 */ /* 0x000fe40008011605 */
[----:B------:R-:W-:Y:S01]  /*5a80*/  USEL UR6, UR37, UR6, !UP0 ;  /* 0x0000000625067287 */ /* 0x000fe2000c000000 */
[----:B------:R-:W-:Y:S02]  /*5a90*/  UMOV UR5, UR9 ;  /* 0x0000000900057c82 */ /* 0x000fe40008000000 */
[----:B------:R-:W-:Y:S01]  /*5aa0*/  UMOV UR10, UR11 ;  /* 0x0000000b000a7c82 */ /* 0x000fe20008000000 */
[----:B------:R-:W-:Y:S02]  /*5ab0*/  @UP2 USHF.R.U32.HI UR4, URZ, UR41, UR5 ;  /* 0x00000029ff042299 */ /* 0x000fe40008011605 */
[----:B------:R-:W-:Y:S02]  /*5ac0*/  @UP2 USHF.R.U32.HI UR7, URZ, UR41, UR10 ;  /* 0x00000029ff072299 */ /* 0x000fe4000801160a */
[----:B------:R-:W-:Y:S02]  /*5ad0*/  UIMAD UR4, UR42, UR4, URZ ;  /* 0x000000042a0472a4 */ /* 0x000fe4000f8e02ff */
[----:B------:R-:W-:Y:S02]  /*5ae0*/  UIMAD.WIDE.U32 UR10, UR6, UR40, URZ ;  /* 0x00000028060a72a5 */ /* 0x000fe4000f8e00ff */
[----:B------:R-:W-:Y:S02]  /*5af0*/  USEL UR5, UR38, UR12, !UP1 ;  /* 0x0000000c26057287 */ /* 0x000fe4000c800000 */
[----:B------:R-:W-:Y:S02]  /*5b00*/  UIMAD UR8, UR42, UR7, URZ ;  /* 0x000000072a0872a4 */ /* 0x000fe4000f8e02ff */
[----:B------:R-:W-:Y:S03]  /*5b10*/  UISETP.GE.AND UP0, UPT, UR6, UR4, UPT ;  /* 0x000000040600728c */ /* 0x000fe6000bf06270 */
[----:B------:R-:W-:Y:S01]  /*5b20*/  UMOV UR4, UR11 ;  /* 0x0000000b00047c82 */ /* 0x000fe20008000000 */
[----:B------:R-:W-:Y:S02]  /*5b30*/  UISETP.GE.OR UP0, UPT, UR5, UR8, UP0 ;  /* 0x000000080500728c */ /* 0x000fe40008706670 */
[----:B------:R-:W-:Y:S02]  /*5b40*/  USHF.R.U32.HI UR4, URZ, UR41, UR4 ;  /* 0x00000029ff047299 */ /* 0x000fe40008011604 */
[----:B------:R-:W-:Y:S02]  /*5b50*/  UIMAD.WIDE.U32 UR8, UR5, UR40, URZ ;  /* 0x00000028050872a5 */ /* 0x000fe4000f8e00ff */
[----:B------:R-:W-:Y:S02]  /*5b60*/  USEL UR11, UR6, UR4, !UP2 ;  /* 0x00000004060b7287 */ /* 0x000fe4000d000000 */
[----:B------:R-:W-:Y:S02]  /*5b70*/  UIADD3 UR8, UPT, UPT, -UR5, URZ, URZ ;  /* 0x000000ff05087290 */ /* 0x000fe4000fffe1ff */
[----:B------:R-:W-:Y:S01]  /*5b80*/  UIADD3 UR10, UPT, UPT, -UR11, URZ, URZ ;  /* 0x000000ff0b0a7290 */ /* 0x000fe2000fffe1ff */
[----:B------:R-:W-:Y:S01]  /*5b90*/  @!UP0 UMOV UR4, UR9 ;  /* 0x0000000900048c82 */ /* 0x000fe20008000000 */
[----:B------:R-:W-:Y:S02]  /*5ba0*/  UIADD3 UR9, UPT, UPT, -UR6, URZ, URZ ;  /* 0x000000ff06097290 */ /* 0x000fe4000fffe1ff */
[----:B------:R-:W-:Y:S02]  /*5bb0*/  @!UP0 USHF.R.U32.HI UR4, URZ, UR41, UR4 ;  /* 0x00000029ff048299 */ /* 0x000fe40008011604 */
[----:B------:R-:W-:Y:S02]  /*5bc0*/  UIMAD UR10, UR42, UR10, UR6 ;  /* 0x0000000a2a0a72a4 */ /* 0x000fe4000f8e0206 */
[----:B------:R-:W-:Y:S04]  /*5bd0*/  @!UP0 USEL UR4, UR5, UR4, !UP2 ;  /* 0x0000000405048287 */ /* 0x000fe8000d000000 */
[----:B------:R-:W-:Y:S02]  /*5be0*/  @!UP0 UIMAD UR10, UR7, UR10, UR4 ;  /* 0x0000000a070a82a4 */ /* 0x000fe4000f8e0204 */
[----:B------:R-:W-:Y:S02]  /*5bf0*/  @!UP0 UIADD3 UR11, UPT, UPT, UR11, -UR4, URZ ;  /* 0x800000040b0b8290 */ /* 0x000fe4000fffe0ff */
[----:B------:R-:W-:Y:S02]  /*5c00*/  UIMAD UR7, UR43, UR8, UR38 ;  /* 0x000000082b0772a4 */ /* 0x000fe4000f8e0226 */
[----:B------:R-:W-:Y:S02]  /*5c10*/  @!UP0 UIMAD UR6, UR11, UR42, UR5 ;  /* 0x0000002a0b0682a4 */ /* 0x000fe4000f8e0205 */
[----:B------:R-:W-:Y:S01]  /*5c20*/  UIMAD UR4, UR54, UR9, UR37 ;  /* 0x00000009360472a4 */ /* 0x000fe2000f8e0225 */
[----:B------:R-:W-:Y:S02]  /*5c30*/  @!UP0 UMOV UR5, UR10 ;  /* 0x0000000a00058c82 */ /* 0x000fe40008000000 */
[----:B------:R-:W-:Y:S02]  /*5c40*/  UIMAD UR38, UR5, UR43, UR7 ;  /* 0x0000002b052672a4 */ /* 0x000fe4000f8e0207 */
[----:B------:R-:W-:Y:S11]  /*5c50*/  UIMAD UR37, UR6, UR54, UR4 ;  /* 0x00000036062572a4 */ /* 0x000ff6000f8e0204 */
[----:B------:R-:W-:Y:S01]  /*5c60*/  @!UPT UIADD3 URZ, UPT, UPT, URZ, URZ, URZ ;  /* 0x000000fffffff290 */ /* 0x000fe2000fffe0ff */
.L_x_101:
[----:B------:R-:W-:Y:S01]  /*5c70*/  UISETP.NE.AND UP0, UPT, UR39, 0x1, UPT ;  /* 0x000000012700788c */ /* 0x000fe2000bf05270 */
[----:B------:R-:W-:Y:S01]  /*5c80*/  IADD3 R87, PT, PT, R87, 0x1, RZ ;  /* 0x0000000157577810 */ /* 0x000fe20007ffe0ff */
[----:B------:R-:W-:Y:S02]  /*5c90*/  USHF.L.U32 UR50, UR20, 0x6, URZ ;  /* 0x0000000614327899 */ /* 0x000fe400080006ff */
[----:B------:R-:W-:Y:S07]  /*5ca0*/  USHF.L.U32 UR49, UR30, 0x7, URZ ;  /* 0x000000071e317899 */ /* 0x000fee00080006ff */
[----:B------:R-:W2:Y:S01]  /*5cb0*/  @!UP0 LDCU.128 UR12, c[0x0][0xb10] ;  /* 0x00016200ff0c87ac */ /* 0x000ea20008000c00 */
[----:B------:R-:W3:Y:S01]  /*5cc0*/  @!UP0 LDCU UR5, c[0x0][0xb0c] ;  /* 0x00016180ff0587ac */ /* 0x000ee20008000800 */
[----:B------:R-:W4:Y:S01]  /*5cd0*/  @!UP0 LDCU UR10, c[0x0][0xb20] ;  /* 0x00016400ff0a87ac */ /* 0x000f220008000800 */
[----:B--2---:R-:W-:Y:S02]  /*5ce0*/  UIMAD.WIDE.U32 UR8, UR38, UR12, URZ ;  /* 0x0000000c260872a5 */ /* 0x004fe4000f8e00ff */
[----:B------:R-:W-:Y:S02]  /*5cf0*/  UIMAD.WIDE.U32 UR6, UR37, UR15, URZ ;  /* 0x0000000f250672a5 */ /* 0x000fe4000f8e00ff */
[----:B------:R-:W-:Y:S03]  /*5d00*/  @!UP0 UISETP.NE.AND UP1, UPT, UR14, 0x1, UPT ;  /* 0x000000010e00888c */ /* 0x000fe6000bf25270 */
[----:B------:R-:W-:Y:S01]  /*5d10*/  @!UP0 UMOV UR4, UR9 ;  /* 0x0000000900048c82 */ /* 0x000fe20008000000 */
[----:B---3--:R-:W-:Y:S02]  /*5d20*/  @!UP0 UISETP.NE.AND UP2, UPT, UR5, 0x1, UPT ;  /* 0x000000010500888c */ /* 0x008fe4000bf45270 */
[----:B------:R-:W-:Y:S01]  /*5d30*/  @!UP0 USHF.R.U32.HI UR4, URZ, UR13, UR4 ;  /* 0x0000000dff048299 */ /* 0x000fe20008011604 */
[----:B------:R-:W-:Y:S02]  /*5d40*/  @!UP0 UMOV UR6, UR7 ;  /* 0x0000000700068c82 */ /* 0x000fe40008000000 */
[----:B----4-:R-:W-:Y:S02]  /*5d50*/  @!UP0 USHF.R.U32.HI UR6, URZ, UR10, UR6 ;  /* 0x0000000aff068299 */ /* 0x010fe40008011606 */
[----:B------:R-:W-:Y:S02]  /*5d60*/  @!UP0 USEL UR7, UR38, UR4, !UP2 ;  /* 0x0000000426078287 */ /* 0x000fe4000d000000 */
[----:B------:R-:W-:Y:S04]  /*5d70*/  @!UP0 USEL UR6, UR37, UR6, !UP1 ;  /* 0x0000000625068287 */ /* 0x000fe8000c800000 */
[----:B------:R-:W-:Y:S02]  /*5d80*/  @!UP0 UIADD3 UR4, UPT, UPT, -UR7, UR6, URZ ;  /* 0x0000000607048290 */ /* 0x000fe4000fffe1ff */
[----:B------:R-:W-:Y:S02]  /*5d90*/  @!UP0 UIADD3 UR6, UPT, UPT, UR7, -UR6, URZ ;  /* 0x8000000607068290 */ /* 0x000fe4000fffe0ff */
[----:B------:R-:W-:Y:S02]  /*5da0*/  @!UP0 UIMAD UR38, UR4, UR5, UR38 ;  /* 0x00000005042682a4 */ /* 0x000fe4000f8e0226 */
[----:B------:R-:W-:Y:S02]  /*5db0*/  @!UP0 UIMAD UR37, UR6, UR14, UR37 ;  /* 0x0000000e062582a4 */ /* 0x000fe4000f8e0225 */
[----:B------:R-:W-:Y:S09]  /*5dc0*/  ULOP3.LUT UP0, URZ, UR63, 0x1b0, URZ, 0xc0, !UPT ;  /* 0x000001b03fff7892 */ /* 0x000ff2000f80c0ff */
[----:B------:R-:W-:Y:S05]  /*5dd0*/  BRA.U !UP0, `(.L_x_102) ;  /* 0x0000000108407547 */ /* 0x000fea000b800000 */
[----:B------:R-:W2:Y:S01]  /*5de0*/  LDCU.64 UR8, c[0x4][0x80] ;  /* 0x01001000ff0877ac */ /* 0x000ea20008000a00 */
[----:B------:R-:W-:Y:S01]  /*5df0*/  MOV R3, 0x0 ;  /* 0x0000000000037802 */ /* 0x000fe20000000f00 */
[----:B------:R-:W-:Y:S02]  /*5e00*/  HFMA2 R12, -RZ, RZ, 0, 5.9604644775390625e-08 ;  /* 0x00000001ff0c7431 */ /* 0x000fe400000001ff */
[----:B------:R-:W-:Y:S02]  /*5e10*/  IMAD.MOV.U32 R8, RZ, RZ, 0x70 ;  /* 0x00000070ff087424 */ /* 0x000fe400078e00ff */
[----:B------:R-:W-:Y:S01]  /*5e20*/  IMAD.MOV.U32 R13, RZ, RZ, RZ ;  /* 0x000000ffff0d7224 */ /* 0x000fe200078e00ff */
[----:B------:R-:W3:Y:S01]  /*5e30*/  LDCU.64 UR6, c[0x4][0x88] ;  /* 0x01001100ff0677ac */ /* 0x000ee20008000a00 */
[----:B------:R-:W4:Y:S01]  /*5e40*/  LDC.64 R2, c[0x4][R3] ;  /* 0x0100000003027b82 */ /* 0x000f220000000a00 */
[----:B------:R-:W1:Y:S01]  /*5e50*/  LDCU.64 UR4, c[0x4][0x8] ;  /* 0x01000100ff0477ac */ /* 0x000e620008000a00 */
[----:B--2---:R-:W-:Y:S01]  /*5e60*/  MOV R5, UR9 ;  /* 0x0000000900057c02 */ /* 0x004fe20008000f00 */
[----:B------:R-:W-:Y:S01]  /*5e70*/  IMAD.U32 R4, RZ, RZ, UR8 ;  /* 0x00000008ff047e24 */ /* 0x000fe2000f8e00ff */
[----:B---3--:R-:W-:Y:S01]  /*5e80*/  MOV R7, UR7 ;  /* 0x0000000700077c02 */ /* 0x008fe20008000f00 */
[----:B------:R-:W-:Y:S01]  /*5e90*/  IMAD.U32 R6, RZ, RZ, UR6 ;  /* 0x00000006ff067e24 */ /* 0x000fe2000f8e00ff */
[----:B-1----:R-:W-:Y:S01]  /*5ea0*/  MOV R11, UR5 ;  /* 0x00000005000b7c02 */ /* 0x002fe20008000f00 */
[----:B------:R-:W-:Y:S02]  /*5eb0*/  IMAD.U32 R10, RZ, RZ, UR4 ;  /* 0x00000004ff0a7e24 */ /* 0x000fe4000f8e00ff */
[----:B------:R-:W-:Y:S07]  /*5ec0*/  LEPC R20, `(.L_x_102) ;  /* 0x000000001014794e */ /* 0x000fee0000000000 */
[----:B----45:R-:W-:Y:S05]  /*5ed0*/  CALL.ABS.NOINC R2 ;  /* 0x0000000002007343 */ /* 0x030fea0003c00000 */
.L_x_102:
[----:B------:R-:W-:Y:S01]  /*5ee0*/  LOP3.LUT P0, RZ, R94, 0x1b0, RZ, 0xc0, !PT ;  /* 0x000001b05eff7812 */ /* 0x000fe2000780c0ff */
[----:B------:R-:W-:Y:S11]  /*5ef0*/  BSSY.RECONVERGENT B6, `(.L_x_103) ;  /* 0x0000013000067945 */ /* 0x000ff60003800200 */
[----:B------:R-:W-:Y:S01]  /*5f00*/  @!UPT UIADD3 URZ, UPT, UPT, URZ, URZ, URZ ;  /* 0x000000fffffff290 */ /* 0x000fe2000fffe0ff */
[----:B------:R-:W-:Y:S05]  /*5f10*/  @!P0 BRA `(.L_x_104) ;  /* 0x0000000000408947 */ /* 0x000fea0003800000 */
        /* <DEDUP_REMOVED lines=16> */
.L_x_104:
[----:B------:R-:W-:Y:S05]  /*6020*/  BSYNC.RECONVERGENT B6 ;  /* 0x0000000000067941 */ /* 0x000fea0003800200 */
.L_x_103:
[----:B------:R-:W-:Y:S01]  /*6030*/  R2UR UR4, R86 ;  /* 0x00000000560472ca */ /* 0x000fe200000e0000 */
[----:B------:R-:W-:Y:S01]  /*6040*/  UISETP.NE.U32.AND UP0, UPT, UR60, URZ, UPT ;  /* 0x000000ff3c00728c */ /* 0x000fe2000bf05070 */
[----:B------:R-:W-:Y:S02]  /*6050*/  ISETP.NE.U32.AND P4, PT, R82, RZ, PT ;  /* 0x000000ff5200720c */ /* 0x000fe40003f85070 */
[----:B------:R-:W-:Y:S01]  /*6060*/  ISETP.NE.U32.AND P2, PT, RZ, UR46, PT ;  /* 0x0000002eff007c0c */ /* 0x000fe2000bf45070 */
[----:B------:R-:W-:Y:S01]  /*6070*/  UISETP.NE.AND.EX UP1, UPT, UR61, URZ, UPT, UP0 ;  /* 0x000000ff3d00728c */ /* 0x000fe2000bf25300 */
[----:B------:R-:W-:Y:S01]  /*6080*/  ISETP.NE.AND.EX P4, PT, R83, RZ, PT, P4 ;  /* 0x000000ff5300720c */ /* 0x000fe20003f85340 */
[----:B------:R-:W-:Y:S01]  /*6090*/  UPLOP3.LUT UP0, UPT, UPT, UPT, UPT, 0x40, 0x4 ;  /* 0x000000000004789c */ /* 0x000fe20003f0e870 */
[----:B------:R-:W-:Y:S05]  /*60a0*/  ISETP.NE.AND.EX P2, PT, RZ, UR47, PT, P2 ;  /* 0x0000002fff007c0c */ /* 0x000fea000bf45320 */
[----:B------:R-:W-:Y:S06]  /*60b0*/  UISETP.NE.AND UP2, UPT, UR4, URZ, UPT ;  /* 0x000000ff0400728c */ /* 0x000fec000bf45270 */
[----:B------:R-:W-:Y:S05]  /*60c0*/  PLOP3.LUT P1, PT, PT, PT, UP2, 0x80, 0x8 ;  /* 0x000000000008781c */ /* 0x000fea0003f2f028 */
[----:B------:R-:W-:Y:S06]  /*60d0*/  @UP2 UPLOP3.LUT UP0, UPT, UPT, UPT, UP1, 0x80, 0x8 ;  /* 0x000000000008289c */ /* 0x000fec0003f0f010 */
[----:B------:R-:W-:Y:S01]  /*60e0*/  PLOP3.LUT P0, PT, PT, PT, UP0, 0x80, 0x8 ;  /* 0x000000000008781c */ /* 0x000fe20003f0f008 */
[----:B------:R-:W-:Y:S01]  /*60f0*/  @!UPT UIADD3 URZ, UPT, UPT, URZ, URZ, URZ ;  /* 0x000000fffffff290 */ /* 0x000fe2000fffe0ff */
[----:B------:R-:W-:Y:S11]  /*6100*/  BRA.U !UP1, `(.L_x_105) ;  /* 0x00000001093c7547 */ /* 0x000ff6000b800000 */
[----:B------:R-:W-:Y:S01]  /*6110*/  UISETP.NE.U32.AND UP0, UPT, UR46, URZ, UPT ;  /* 0x000000ff2e00728c */ /* 0x000fe2000bf05070 */
[----:B-1----:R-:W-:Y:S01]  /*6120*/  HFMA2 R0, -RZ, RZ, 0, 5.9604644775390625e-08 ;  /* 0x00000001ff007431 */ /* 0x002fe200000001ff */
[----:B------:R-:W1:Y:S01]  /*6130*/  LDCU.64 UR8, c[0x0][0x358] ;  /* 0x00006b00ff0877ac */ /* 0x000e620008000a00 */
[----:B------:R-:W-:Y:S01]  /*6140*/  IMAD.MOV.U32 R84, RZ, RZ, 0x1 ;  /* 0x00000001ff547424 */ /* 0x000fe200078e00ff */
[----:B------:R-:W-:Y:S06]  /*6150*/  UISETP.NE.AND.EX UP0, UPT, UR47, URZ, UPT, UP0 ;  /* 0x000000ff2f00728c */ /* 0x000fec000bf05300 */
        /* <DEDUP_REMOVED lines=9> */
[----:B--23--:R-:W-:Y:S02]  /*61f0*/  @!P3 IMAD.U32 R41, RZ, RZ, UR4 ;  /* 0x00000004ff29be24 */ /* 0x00cfe4000f8e00ff */
.L_x_105:
[----:B------:R-:W-:Y:S05]  /*6200*/  @!P4 BRA `(.L_x_106) ;  /* 0x000000000024c947 */ /* 0x000fea0003800000 */
[----:B------:R-:W-:Y:S01]  /*6210*/  ISETP.NE.U32.AND P3, PT, R80, RZ, PT ;  /* 0x000000ff5000720c */ /* 0x000fe20003f65070 */
[----:B------:R-:W2:Y:S03]  /*6220*/  LDCU.64 UR4, c[0x0][0x358] ;  /* 0x00006b00ff0477ac */ /* 0x000ea60008000a00 */
[----:B------:R-:W-:Y:S11]  /*6230*/  ISETP.NE.AND.EX P3, PT, R81, RZ, PT, P3 ;  /* 0x000000ff5100720c */ /* 0x000ff60003f65330 */
[----:B------:R-:W-:Y:S02]  /*6240*/  @!UPT UIADD3 URZ, UPT, UPT, URZ, URZ, URZ ;  /* 0x000000fffffff290 */ /* 0x000fe4000fffe0ff */
[----:B------:R-:W3:Y:S01]  /*6250*/  @P3 LDC.64 R2, c[0x0][0x8a8] ;  /* 0x00022a00ff023b82 */ /* 0x000ee20000000a00 */
[----:B-1----:R-:W-:Y:S04]  /*6260*/  @P3 IMAD R0, R82, UR36, RZ ;  /* 0x0000002452003c24 */ /* 0x002fe8000f8e02ff */
[----:B---3--:R-:W-:Y:S05]  /*6270*/  @P3 IMAD.WIDE R2, R0, 0x4, R2 ;  /* 0x0000000400023825 */ /* 0x008fea00078e0202 */
[----:B--2--5:R2:W5:Y:S02]  /*6280*/  @P3 LDG.E R38, desc[UR4][R2.64] ;  /* 0x0000000402263981 */ /* 0x024564000c1e1900 */
[----:B--2---:R-:W3:Y:S02]  /*6290*/  @!P3 LDC R38, c[0x0][0x8a0] ;  /* 0x00022800ff26bb82 */ /* 0x004ee40000000800 */
.L_x_106:
[----:B-----5:R-:W-:Y:S01]  /*62a0*/  FSETP.NEU.AND P4, PT, R41, RZ, PT ;  /* 0x000000ff2900720b */ /* 0x020fe20003f8d000 */
[----:B------:R-:W-:Y:S01]  /*62b0*/  BSSY B1, `(.L_x_107) ;  /* 0x0000042000017945 */ /* 0x000fe20003800000 */
[----:B------:R-:W-:Y:S01]  /*62c0*/  SEL R5, RZ, 0xffffffff, P2 ;  /* 0xffffffffff057807 */ /* 0x000fe20001000000 */
[----:B------:R-:W-:Y:S01]  /*62d0*/  IMAD.MOV.U32 R102, RZ, RZ, 0x1 ;  /* 0x00000001ff667424 */ /* 0x000fe200078e00ff */
[----:B------:R-:W-:Y:S02]  /*62e0*/  LOP3.LUT P3, RZ, R84, 0xff, RZ, 0xc0, !PT ;  /* 0x000000ff54ff7812 */ /* 0x000fe4000786c0ff */
[----:B------:R-:W-:Y:S02]  /*62f0*/  CS2R R78, SRZ ;  /* 0x00000000004e7805 */ /* 0x000fe4000001ff00 */
[----:B------:R-:W-:Y:S02]  /*6300*/  @P1 SEL R4, RZ, 0xffffffff, P4 ;  /* 0xffffffffff041807 */ /* 0x000fe40002000000 */
[----:B------:R-:W-:Y:S02]  /*6310*/  CS2R R76, SRZ ;  /* 0x00000000004c7805 */ /* 0x000fe4000001ff00 */
[----:B------:R-:W-:Y:S02]  /*6320*/  LEA R2, R90, UR44, 0x3 ;  /* 0x0000002c5a027c11 */ /* 0x000fe4000f8e18ff */
[----:B------:R-:W-:Y:S02]  /*6330*/  CS2R R74, SRZ ;  /* 0x00000000004a7805 */ /* 0x000fe4000001ff00 */
[----:B------:R-:W-:Y:S02]  /*6340*/  @P0 SEL R4, R5, R4, !P3 ;  /* 0x0000000405040207 */ /* 0x000fe40005800000 */
[----:B------:R-:W-:Y:S02]  /*6350*/  CS2R R72, SRZ ;  /* 0x0000000000487805 */ /* 0x000fe4000001ff00 */
[----:B------:R-:W-:Y:S02]  /*6360*/  LEA R100, R36, UR44, 0x3 ;  /* 0x0000002c24647c11 */ /* 0x000fe4000f8e18ff */
[----:B------:R-:W-:Y:S02]  /*6370*/  @P1 LOP3.LUT R4, R4, 0x1, RZ, 0xc0, !PT ;  /* 0x0000000104041812 */ /* 0x000fe400078ec0ff */
[----:B------:R-:W-:Y:S02]  /*6380*/  SHF.L.U32 R3, R92, 0x1f, RZ ;  /* 0x0000001f5c037819 */ /* 0x000fe400000006ff */
[----:B------:R-:W-:Y:S02]  /*6390*/  ISETP.NE.U32.OR P6, PT, R4, 0x1, !P1 ;  /* 0x000000010400780c */ /* 0x000fe40004fc5470 */
[----:B------:R-:W-:Y:S02]  /*63a0*/  PLOP3.LUT P2, PT, PT, PT, UP1, 0x80, 0x8 ;  /* 0x000000000008781c */ /* 0x000fe40003f4f018 */
[C---:B------:R-:W-:Y:S02]  /*63b0*/  LEA.HI R39, R36.reuse, R36, RZ, 0x1 ;  /* 0x0000002424277211 */ /* 0x040fe400078f08ff */
[----:B------:R-:W-:Y:S02]  /*63c0*/  SEL R4, RZ, 0xffffffff, P4 ;  /* 0xffffffffff047807 */ /* 0x000fe40002000000 */
[----:B------:R-:W-:Y:S01]  /*63d0*/  P2R R96, PR, RZ, 0x40 ;  /* 0x00000040ff607803 */ /* 0x000fe20000000000 */
[C---:B-1----:R-:W-:Y:S01]  /*63e0*/  IMAD.SHL.U32 R0, R39.reuse, 0x40, RZ ;  /* 0x0000004027007824 */ /* 0x042fe200078e00ff */
[----:B------:R-:W-:Y:S03]  /*63f0*/  LOP3.LUT R39, R39, 0xffe, RZ, 0xc0, !PT ;  /* 0x00000ffe27277812 */ /* 0x000fe600078ec0ff */
[----:B------:R-:W-:Y:S02]  /*6400*/  @P6 SHF.L.U32 R7, R89, 0x1f, RZ ;  /* 0x0000001f59076819 */ /* 0x000fe400000006ff */
[----:B------:R-:W-:Y:S01]  /*6410*/  @P2 SEL R4, R5, R4, !P3 ;  /* 0x0000000405042207 */ /* 0x000fe20005800000 */
[----:B------:R-:W-:Y:S01]  /*6420*/  IMAD.IADD R39, R36, 0x1, -R39 ;  /* 0x0000000124277824 */ /* 0x000fe200078e0a27 */
[----:B------:R-:W1:Y:S01]  /*6430*/  @P6 SYNCS.PHASECHK.TRANS64.TRYWAIT P1, [R2+URZ+0x110], R7 ;  /* 0x00011007020065a7 */ /* 0x000e6200080211ff */
[----:B------:R-:W-:Y:S02]  /*6440*/  LOP3.LUT R0, R0, 0xffffff80, RZ, 0xc0, !PT ;  /* 0xffffff8000007812 */ /* 0x000fe400078ec0ff */
[----:B------:R-:W-:Y:S03]  /*6450*/  LOP3.LUT R4, R4, 0x1, RZ, 0xc0, !PT ;  /* 0x0000000104047812 */ /* 0x000fe600078ec0ff */
[----:B------:R-:W-:Y:S01]  /*6460*/  IMAD.IADD R0, R37, 0x1, R0 ;  /* 0x0000000125007824 */ /* 0x000fe200078e0200 */
[----:B------:R-:W-:Y:S03]  /*6470*/  ISETP.NE.U32.AND P5, PT, R4, 0x1, PT ;  /* 0x000000010400780c */ /* 0x000fe60003fa5070 */
[----:B------:R-:W-:Y:S01]  /*6480*/  IMAD R39, R39, 0x100000, R0 ;  /* 0x0010000027277824 */ /* 0x000fe200078e0200 */
[----:B------:R-:W-:Y:S01]  /*6490*/  P2R R103, PR, RZ, 0x20 ;  /* 0x00000020ff677803 */ /* 0x000fe20000000000 */
[----:B------:R2:W4:Y:S01]  /*64a0*/  SYNCS.PHASECHK.TRANS64.TRYWAIT P0, [R100+URZ+0x160], R3 ;  /* 0x00016003640075a7 */ /* 0x00052200080011ff */
[----:B-1----:R-:W-:Y:S01]  /*64b0*/  @P6 SEL R102, RZ, 0x1, !P1 ;  /* 0x00000001ff666807 */ /* 0x002fe20004800000 */
[----:B--2---:R-:W-:Y:S06]  /*64c0*/  @!P6 BRA `(.L_x_108) ;  /* 0x000000000080e947 */ /* 0x004fec0003800000 */
[----:B------:R-:W-:Y:S01]  /*64d0*/  @P5 IMAD R6, R90, 0x1000, R71 ;  /* 0x000010005a065824 */ /* 0x000fe200078e0247 */
[----:B------:R-:W1:Y:S01]  /*64e0*/  S2R R0, SR_CgaCtaId ;  /* 0x0000000000007919 */ /* 0x000e620000008800 */
[----:B------:R-:W-:Y:S01]  /*64f0*/  ISETP.NE.AND P1, PT, R102, RZ, PT ;  /* 0x000000ff6600720c */ /* 0x000fe20003f25270 */
[----:B------:R-:W-:Y:S01]  /*6500*/  BSSY B0, `(.L_x_109) ;  /* 0x000000b000007945 */ /* 0x000fe20003800000 */
[----:B------:R-:W-:Y:S01]  /*6510*/  @P5 VIADD R4, R6, UR44 ;  /* 0x0000002c06045c36 */ /* 0x000fe20008000000 */
[----:B------:R-:W-:Y:S02]  /*6520*/  CS2R R74, SRZ ;  /* 0x00000000004a7805 */ /* 0x000fe4000001ff00 */
[----:B------:R-:W-:Y:S02]  /*6530*/  CS2R R72, SRZ ;  /* 0x0000000000487805 */ /* 0x000fe4000001ff00 */
[----:B------:R-:W-:Y:S01]  /*6540*/  CS2R R78, SRZ ;  /* 0x00000000004e7805 */ /* 0x000fe2000001ff00 */
[----:B------:R-:W-:Y:S01]  /*6550*/  @P5 IMAD R4, R93, -0x10, R4 ;  /* 0xfffffff05d045824 */ /* 0x000fe200078e0204 */
[----:B------:R-:W-:Y:S04]  /*6560*/  CS2R R76, SRZ ;  /* 0x00000000004c7805 */ /* 0x000fe8000001ff00 */
[----:B------:R-:W-:Y:S05]  /*6570*/  @P1 BRA `(.L_x_110) ;  /* 0x00000000000c1947 */ /* 0x000fea0003800000 */
[----:B------:R-:W-:Y:S04]  /*6580*/  SHF.L.U32 R5, R89, 0x1f, RZ ;  /* 0x0000001f59057819 */ /* 0x000fe800000006ff */
[----:B------:R-:W2:Y:S02]  /*6590*/  SYNCS.PHASECHK.TRANS64.TRYWAIT P1, [R2+URZ+0x110], R5 ;  /* 0x00011005020075a7 */ /* 0x000ea400080211ff */
[----:B--2---:R-:W-:Y:S05]  /*65a0*/  @!P1 BRA `(.L_x_111) ;  /* 0x00000028002c9947 */ /* 0x004fea0003800000 */
.L_x_110:
[----:B------:R-:W-:Y:S05]  /*65b0*/  BSYNC B0 ;  /* 0x0000000000007941 */ /* 0x000fea0003800000 */
.L_x_109:
[----:B------:R-:W-:Y:S01]  /*65c0*/  ISETP.NE.AND P1, PT, R103, RZ, PT ;  /* 0x000000ff6700720c */ /* 0x000fe20003f25270 */
[----:B--2---:R-:W-:Y:S02]  /*65d0*/  VIADD R5, R2, 0x120 ;  /* 0x0000012002057836 */ /* 0x004fe40000000000 */
[----:B------:R-:W-:Y:S03]  /*65e0*/  VIADD R90, R90, 0x1 ;  /* 0x000000015a5a7836 */ /* 0x000fe60000000000 */
[----:B-1----:R-:W-:Y:S07]  /*65f0*/  PRMT R0, R0, 0x654, R5 ;  /* 0x0000065400007816 */ /* 0x002fee0000000005 */
[----:B------:R1:W2:Y:S04]  /*6600*/  @P1 LDS.128 R72, [R6+UR44+0x200] ;  /* 0x0002002c06481984 */ /* 0x0002a80008000c00 */
[----:B------:R1:W1:Y:S01]  /*6610*/  @P1 LDS.128 R76, [R4+0x210] ;  /* 0x00021000044c1984 */ /* 0x0002620000000c00 */
[C---:B------:R-:W-:Y:S01]  /*6620*/  ISETP.NE.AND P1, PT, R90.reuse, 0x2, PT ;  /* 0x000000025a00780c */ /* 0x040fe20003f25270 */
[----:B------:R-:W-:Y:S01]  /*6630*/  @!PT LDS RZ, [RZ] ;  /* 0x00000000fffff984 */ /* 0x000fe20000000800 */
[----:B------:R-:W-:Y:S01]  /*6640*/  @!PT LDS RZ, [RZ] ;  /* 0x00000000fffff984 */ /* 0x000fe20000000800 */
[----:B------:R-:W-:Y:S01]  /*6650*/  @!PT LDS RZ, [RZ] ;  /* 0x00000000fffff984 */ /* 0x000fe20000000800 */
[----:B------:R-:W-:Y:S01]  /*6660*/  @!PT LDS RZ, [RZ] ;  /* 0x00000000fffff984 */ /* 0x000fe20000000800 */
[----:B------:R5:W-:Y:S06]  /*6670*/  MEMBAR.ALL.CTA ;  /* 0x0000000000007992 */ /* 0x000bec0000008000 */
[----:B-----5:R-:W5:Y:S01]  /*6680*/  FENCE.VIEW.ASYNC.S ;  /* 0x00000000000073c6 */ /* 0x020f620000000000 */
[----:B------:R-:W-:Y:S01]  /*6690*/  SEL R90, R90, RZ, P1 ;  /* 0x000000ff5a5a7207 */ /* 0x000fe20000800000 */
[----:B-----5:R5:W-:Y:S02]  /*66a0*/  SYNCS.ARRIVE.TRANS64.RED.A1T0 RZ, [R0+URZ], RZ ;  /* 0x000000ff00ff79a7 */ /* 0x020be400081004ff */
[----:B-----5:R-:W-:Y:S04]  /*66b0*/  SEL R0, RZ, 0x1, P1 ;  /* 0x00000001ff007807 */ /* 0x020fe80000800000 */
[----:B--2---:R-:W-:Y:S02]  /*66c0*/  LOP3.LUT R89, R89, R0, RZ, 0x3c, !PT ;  /* 0x0000000059597212 */ /* 0x004fe400078e3cff */
.L_x_108:
[----:B------:R-:W-:Y:S05]  /*66d0*/  BSYNC B1 ;  /* 0x0000000000017941 */ /* 0x000fea0003800000 */
.L_x_107:
[----:B------:R-:W-:Y:S04]  /*66e0*/  SHF.R.U32.HI R0, RZ, 0x15, R39 ;  /* 0x00000015ff007819 */ /* 0x000fe80000011627 */
[----:B------:R-:W-:Y:S01]  /*66f0*/  LOP3.LUT P1, RZ, R0, 0x3, R85, 0x48, !PT ;  /* 0x0000000300ff7812 */ /* 0x000fe20007824855 */
[----:B------:R-:W-:Y:S01]  /*6700*/  @!UPT UIADD3 URZ, UPT, UPT, URZ, URZ, URZ ;  /* 0x000000fffffff290 */ /* 0x000fe2000fffe0ff */
[----:B----4-:R-:W-:Y:S11]  /*6710*/  @P0 BRA `(.L_x_112) ;  /* 0x0000000000080947 */ /* 0x010ff60003800000 */
[----:B------:R-:W2:Y:S02]  /*6720*/  SYNCS.PHASECHK.TRANS64.TRYWAIT P0, [R100+URZ+0x160], R3 ;  /* 0x00016003640075a7 */ /* 0x000ea400080011ff */
[----:B--2---:R-:W-:Y:S05]  /*6730*/  @!P0 BRA `(.L_x_113) ;  /* 0x0000002400dc8947 */ /* 0x004fea0003800000 */
.L_x_112:
[----:B------:R-:W-:Y:S05]  /*6740*/  @!P1 BRA `(.L_x_114) ;  /* 0x0000000000409947 */ /* 0x000fea0003800000 */
[----:B------:R-:W4:Y:S01]  /*6750*/  LDCU.64 UR8, c[0x4][0x70] ;  /* 0x01000e00ff0877ac */ /* 0x000f220008000a00 */
[----:B--2---:R-:W-:Y:S01]  /*6760*/  MOV R3, 0x0 ;  /* 0x0000000000037802 */ /* 0x004fe20000000f00 */
[----:B------:R-:W-:Y:S02]  /*6770*/  HFMA2 R12, -RZ, RZ, 0, 5.9604644775390625e-08 ;  /* 0x00000001ff0c7431 */ /* 0x000fe400000001ff */
[----:B------:R-:W-:Y:S02]  /*6780*/  IMAD.MOV.U32 R8, RZ, RZ, 0x192 ;  /* 0x00000192ff087424 */ /* 0x000fe400078e00ff */
[----:B------:R-:W-:Y:S01]  /*6790*/  IMAD.MOV.U32 R13, RZ, RZ, RZ ;  /* 0x000000ffff0d7224 */ /* 0x000fe200078e00ff */
[----:B------:R-:W2:Y:S01]  /*67a0*/  LDCU.64 UR6, c[0x4][0x78] ;  /* 0x01000f00ff0677ac */ /* 0x000ea20008000a00 */
[----:B------:R-:W3:Y:S01]  /*67b0*/  LDC.64 R2, c[0x4][R3] ;  /* 0x0100000003027b82 */ /* 0x000ee20000000a00 */
[----:B------:R-:W5:Y:S01]  /*67c0*/  LDCU.64 UR4, c[0x4][0x10] ;  /* 0x01000200ff0477ac */ /* 0x000f620008000a00 */
[----:B----4-:R-:W-:Y:S01]  /*67d0*/  MOV R5, UR9 ;  /* 0x0000000900057c02 */ /* 0x010fe20008000f00 */
[----:B-1----:R-:W-:Y:S01]  /*67e0*/  IMAD.U32 R4, RZ, RZ, UR8 ;  /* 0x00000008ff047e24 */ /* 0x002fe2000f8e00ff */
[----:B--2---:R-:W-:Y:S01]  /*67f0*/  MOV R7, UR7 ;  /* 0x0000000700077c02 */ /* 0x004fe20008000f00 */
[----:B------:R-:W-:Y:S01]  /*6800*/  IMAD.U32 R6, RZ, RZ, UR6 ;  /* 0x00000006ff067e24 */ /* 0x000fe2000f8e00ff */
[----:B-----5:R-:W-:Y:S01]  /*6810*/  MOV R11, UR5 ;  /* 0x00000005000b7c02 */ /* 0x020fe20008000f00 */
[----:B------:R-:W-:Y:S02]  /*6820*/  IMAD.U32 R10, RZ, RZ, UR4 ;  /* 0x00000004ff0a7e24 */ /* 0x000fe4000f8e00ff */
[----:B------:R-:W-:Y:S07]  /*6830*/  LEPC R20, `(.L_x_114) ;  /* 0x000000001014794e */ /* 0x000fee0000000000 */
[----:B---3--:R-:W-:Y:S05]  /*6840*/  CALL.ABS.NOINC R2 ;  /* 0x0000000002007343 */ /* 0x008fea0003c00000 */
.L_x_114:
[-C--:B------:R-:W-:Y:S01]  /*6850*/  F2FP.F16.E4M3.UNPACK_B R42, R72.reuse ;  /* 0x00000048ff2a723e */ /* 0x080fe200020006ff */
[----:B------:R-:W-:Y:S05]  /*6860*/  WARPSYNC.ALL ;  /* 0x0000000000007948 */ /* 0x000fea0003800000 */
[----:B------:R-:W-:Y:S01]  /*6870*/  R2UR UR4, R39 ;  /* 0x00000000270472ca */ /* 0x000fe200000e0000 */
[--C-:B------:R-:W-:Y:S01]  /*6880*/  HADD2.F32 R40, -RZ, R42.reuse.H0_H0 ;  /* 0x2000002aff287230 */ /* 0x100fe20000004100 */
[----:B------:R-:W-:Y:S01]  /*6890*/  F2FP.F16.E4M3.UNPACK_B R43, R72.H1 ;  /* 0x00000048ff2b723e */ /* 0x000fe200030006ff */
[----:B------:R-:W-:Y:S01]  /*68a0*/  HADD2.F32 R42, -RZ, R42.H1_H1 ;  /* 0x3000002aff2a7230 */ /* 0x000fe20000004100 */
[-C--:B------:R-:W-:Y:S01]  /*68b0*/  F2FP.F16.E4M3.UNPACK_B R45, R73.reuse ;  /* 0x00000049ff2d723e */ /* 0x080fe200020006ff */
[----:B------:R-:W-:Y:S01]  /*68c0*/  BSSY.RECONVERGENT B0, `(.L_x_115) ;  /* 0x0000099000007945 */ /* 0x000fe20003800200 */
[----:B------:R-:W-:Y:S01]  /*68d0*/  F2FP.F16.E4M3.UNPACK_B R47, R73.H1 ;  /* 0x00000049ff2f723e */ /* 0x000fe200030006ff */
[--C-:B------:R-:W-:Y:S01]  /*68e0*/  HADD2.F32 R44, -RZ, R43.reuse.H0_H0 ;  /* 0x2000002bff2c7230 */ /* 0x100fe20000004100 */
[-C--:B------:R-:W-:Y:S01]  /*68f0*/  F2FP.F16.E4M3.UNPACK_B R49, R74.reuse ;  /* 0x0000004aff31723e */ /* 0x080fe200020006ff */
[----:B------:R-:W-:Y:S01]  /*6900*/  HADD2.F32 R46, -RZ, R43.H1_H1 ;  /* 0x3000002bff2e7230 */ /* 0x000fe20000004100 */
[----:B------:R-:W-:Y:S01]  /*6910*/  F2FP.F16.E4M3.UNPACK_B R51, R74.H1 ;  /* 0x0000004aff33723e */ /* 0x000fe200030006ff */
[--C-:B------:R-:W-:Y:S01]  /*6920*/  HADD2.F32 R43, -RZ, R45.reuse.H0_H0 ;  /* 0x2000002dff2b7230 */ /* 0x100fe20000004100 */
[-C--:B------:R-:W-:Y:S01]  /*6930*/  F2FP.F16.E4M3.UNPACK_B R53, R75.reuse ;  /* 0x0000004bff35723e */ /* 0x080fe200020006ff */
[----:B-1----:R-:W-:Y:S01]  /*6940*/  LDTM.16dp32bit_t0_t15.x32 R4, tmem[UR4] ;  /* 0x00000004000479ee */ /* 0x002fe20008a80000 */
[----:B------:R-:W3:Y:S01]  /*6950*/  LDTM.16dp32bit_t16_t31.x32 R4, tmem[UR4+0x20] ;  /* 0x00002004000479ee */ /* 0x000ee20008aa0000 */
[----:B------:R-:W-:Y:S01]  /*6960*/  ISETP.NE.AND P6, PT, R96, RZ, PT ;  /* 0x000000ff6000720c */ /* 0x000fe20003fc5270 */
[----:B------:R-:W-:Y:S01]  /*6970*/  HADD2.F32 R48, -RZ, R45.H1_H1 ;  /* 0x3000002dff307230 */ /* 0x000fe20000004100 */
[----:B------:R-:W-:Y:S01]  /*6980*/  IADD3 R109, PT, PT, R71, UR44, RZ ;  /* 0x0000002c476d7c10 */ /* 0x000fe2000fffe0ff */
[----:B------:R-:W-:Y:S01]  /*6990*/  HADD2.F32 R52, -RZ, R49.H1_H1 ;  /* 0x30000031ff347230 */ /* 0x000fe20000004100 */
[----:B------:R-:W-:Y:S01]  /*69a0*/  SHF.L.U32 R108, R88, 0x4, RZ ;  /* 0x00000004586c7819 */ /* 0x000fe200000006ff */
[----:B------:R-:W-:Y:S01]  /*69b0*/  HADD2.F32 R56, -RZ, R53.H1_H1 ;  /* 0x30000035ff387230 */ /* 0x000fe20000004100 */
[----:B------:R-:W-:Y:S01]  /*69c0*/  F2FP.F16.E4M3.UNPACK_B R55, R75.H1 ;  /* 0x0000004bff37723e */ /* 0x000fe200030006ff */
[--C-:B------:R-:W-:Y:S01]  /*69d0*/  HADD2.F32 R45, -RZ, R47.reuse.H0_H0 ;  /* 0x2000002fff2d7230 */ /* 0x100fe20000004100 */
[----:B------:R-:W-:Y:S01]  /*69e0*/  IADD3 R101, PT, PT, R109, R108, RZ ;  /* 0x0000006c6d657210 */ /* 0x000fe20007ffe0ff */
[----:B------:R-:W-:Y:S01]  /*69f0*/  HADD2.F32 R50, -RZ, R47.H1_H1 ;  /* 0x3000002fff327230 */ /* 0x000fe20000004100 */
[-C--:B------:R-:W-:Y:S01]  /*6a00*/  F2FP.F16.E4M3.UNPACK_B R57, R76.reuse ;  /* 0x0000004cff39723e */ /* 0x080fe200020006ff */
[----:B------:R-:W-:Y:S01]  /*6a10*/  HADD2.F32 R47, -RZ, R49.H0_H0 ;  /* 0x20000031ff2f7230 */ /* 0x000fe20000004100 */
[----:B------:R-:W-:Y:S01]  /*6a20*/  F2FP.F16.E4M3.UNPACK_B R59, R76.H1 ;  /* 0x0000004cff3b723e */ /* 0x000fe200030006ff */
[----:B------:R-:W-:Y:S01]  /*6a30*/  HADD2.F32 R49, -RZ, R51.H0_H0 ;  /* 0x20000033ff317230 */ /* 0x000fe20000004100 */
[-C--:B------:R-:W-:Y:S01]  /*6a40*/  F2FP.F16.E4M3.UNPACK_B R61, R77.reuse ;  /* 0x0000004dff3d723e */ /* 0x080fe200020006ff */
[----:B------:R-:W-:Y:S01]  /*6a50*/  HADD2.F32 R60, -RZ, R57.H1_H1 ;  /* 0x30000039ff3c7230 */ /* 0x000fe20000004100 */
[----:B------:R-:W-:Y:S01]  /*6a60*/  F2FP.F16.E4M3.UNPACK_B R63, R77.H1 ;  /* 0x0000004dff3f723e */ /* 0x000fe200030006ff */
[----:B------:R-:W-:Y:S01]  /*6a70*/  HADD2.F32 R54, -RZ, R51.H1_H1 ;  /* 0x30000033ff367230 */ /* 0x000fe20000004100 */
[-C--:B------:R-:W-:Y:S01]  /*6a80*/  F2FP.F16.E4M3.UNPACK_B R65, R78.reuse ;  /* 0x0000004eff41723e */ /* 0x080fe200020006ff */
[----:B------:R-:W-:Y:S01]  /*6a90*/  HADD2.F32 R51, -RZ, R53.H0_H0 ;  /* 0x20000035ff337230 */ /* 0x000fe20000004100 */
[----:B------:R-:W-:Y:S01]  /*6aa0*/  F2FP.F16.E4M3.UNPACK_B R67, R78.H1 ;  /* 0x0000004eff43723e */ /* 0x000fe200030006ff */
[----:B------:R-:W-:Y:S01]  /*6ab0*/  HADD2.F32 R64, -RZ, R61.H1_H1 ;  /* 0x3000003dff407230 */ /* 0x000fe20000004100 */
[----:B------:R-:W-:Y:S01]  /*6ac0*/  ISETP.NE.AND P0, PT, R95, RZ, PT ;  /* 0x000000ff5f00720c */ /* 0x000fe20003f05270 */
[C---:B---3--:R-:W-:Y:S01]  /*6ad0*/  FMUL R0, R38.reuse, R4 ;  /* 0x0000000426007220 */ /* 0x048fe20000400000 */
[C---:B------:R-:W-:Y:S01]  /*6ae0*/  FMUL R2, R38.reuse, R5 ;  /* 0x0000000526027220 */ /* 0x040fe20000400000 */
[C---:B------:R-:W-:Y:S01]  /*6af0*/  FMUL R4, R38.reuse, R8 ;  /* 0x0000000826047220 */ /* 0x040fe20000400000 */
[C---:B------:R-:W-:Y:S01]  /*6b00*/  FMUL R5, R38.reuse, R9 ;  /* 0x0000000926057220 */ /* 0x040fe20000400000 */
[C---:B------:R-:W-:Y:S01]  /*6b10*/  FFMA R0, R41.reuse, R40, R0 ;  /* 0x0000002829007223 */ /* 0x040fe20000000000 */
[C---:B------:R-:W-:Y:S01]  /*6b20*/  FFMA R2, R41.reuse, R42, R2 ;  /* 0x0000002a29027223 */ /* 0x040fe20000000002 */
[C---:B------:R-:W-:Y:S01]  /*6b30*/  FMUL R8, R38.reuse, R12 ;  /* 0x0000000c26087220 */ /* 0x040fe20000400000 */
[C---:B------:R-:W-:Y:S01]  /*6b40*/  FMUL R9, R38.reuse, R13 ;  /* 0x0000000d26097220 */ /* 0x040fe20000400000 */
[C---:B------:R-:W-:Y:S01]  /*6b50*/  FMUL R12, R38.reuse, R16 ;  /* 0x00000010260c7220 */ /* 0x040fe20000400000 */
[C---:B------:R-:W-:Y:S01]  /*6b60*/  FMUL R13, R38.reuse, R17 ;  /* 0x00000011260d7220 */ /* 0x040fe20000400000 */
[C---:B------:R-:W-:Y:S01]  /*6b70*/  FMUL R16, R38.reuse, R20 ;  /* 0x0000001426107220 */ /* 0x040fe20000400000 */
[C---:B------:R-:W-:Y:S01]  /*6b80*/  FMUL R17, R38.reuse, R21 ;  /* 0x0000001526117220 */ /* 0x040fe20000400000 */
[C---:B------:R-:W-:Y:S01]  /*6b90*/  FMUL R20, R38.reuse, R24 ;  /* 0x0000001826147220 */ /* 0x040fe20000400000 */
[C---:B------:R-:W-:Y:S01]  /*6ba0*/  FMUL R21, R38.reuse, R25 ;  /* 0x0000001926157220 */ /* 0x040fe20000400000 */
[----:B------:R-:W-:Y:S02]  /*6bb0*/  HADD2.F32 R68, -RZ, R65.H1_H1 ;  /* 0x30000041ff447230 */ /* 0x000fe40000004100 */
[C---:B------:R-:W-:Y:S01]  /*6bc0*/  FMUL R24, R38.reuse, R28 ;  /* 0x0000001c26187220 */ /* 0x040fe20000400000 */
[C---:B------:R-:W-:Y:S01]  /*6bd0*/  FMUL R25, R38.reuse, R29 ;  /* 0x0000001d26197220 */ /* 0x040fe20000400000 */
[C---:B------:R-:W-:Y:S01]  /*6be0*/  FMUL R28, R38.reuse, R32 ;  /* 0x00000020261c7220 */ /* 0x040fe20000400000 */
[C---:B------:R-:W-:Y:S01]  /*6bf0*/  FMUL R29, R38.reuse, R33 ;  /* 0x00000021261d7220 */ /* 0x040fe20000400000 */
[C---:B--2---:R-:W-:Y:S01]  /*6c00*/  FMUL R3, R38.reuse, R6 ;  /* 0x0000000626037220 */ /* 0x044fe20000400000 */
[C---:B------:R-:W-:Y:S01]  /*6c10*/  FMUL R7, R38.reuse, R7 ;  /* 0x0000000726077220 */ /* 0x040fe20000400000 */
[C---:B------:R-:W-:Y:S01]  /*6c20*/  FMUL R6, R38.reuse, R10 ;  /* 0x0000000a26067220 */ /* 0x040fe20000400000 */
[C---:B------:R-:W-:Y:S01]  /*6c30*/  FMUL R11, R38.reuse, R11 ;  /* 0x0000000b260b7220 */ /* 0x040fe20000400000 */
[C---:B------:R-:W-:Y:S01]  /*6c40*/  FFMA R3, R41.reuse, R44, R3 ;  /* 0x0000002c29037223 */ /* 0x040fe20000000003 */
[C---:B------:R-:W-:Y:S01]  /*6c50*/  FFMA R7, R41.reuse, R46, R7 ;  /* 0x0000002e29077223 */ /* 0x040fe20000000007 */
[C---:B------:R-:W-:Y:S01]  /*6c60*/  FFMA R4, R41.reuse, R43, R4 ;  /* 0x0000002b29047223 */ /* 0x040fe20000000004 */
[----:B------:R-:W-:Y:S01]  /*6c70*/  F2FP.F16.E4M3.UNPACK_B R40, R79 ;  /* 0x0000004fff28723e */ /* 0x000fe200020006ff */
[C---:B------:R-:W-:Y:S01]  /*6c80*/  FFMA R5, R41.reuse, R48, R5 ;  /* 0x0000003029057223 */ /* 0x040fe20000000005 */
[C---:B------:R-:W-:Y:S01]  /*6c90*/  FFMA R6, R41.reuse, R45, R6 ;  /* 0x0000002d29067223 */ /* 0x040fe20000000006 */
[----:B------:R-:W-:Y:S01]  /*6ca0*/  F2FP.F16.E4M3.UNPACK_B R42, R79.H1 ;  /* 0x0000004fff2a723e */ /* 0x000fe200030006ff */
[C---:B------:R-:W-:Y:S01]  /*6cb0*/  FFMA R11, R41.reuse, R50, R11 ;  /* 0x00000032290b7223 */ /* 0x040fe2000000000b */
[----:B------:R-:W-:Y:S01]  /*6cc0*/  FFMA R8, R41, R47, R8 ;  /* 0x0000002f29087223 */ /* 0x000fe20000000008 */
[----:B------:R-:W-:Y:S01]  /*6cd0*/  F2FP.SATFINITE.E4M3.F32.PACK_AB_MERGE_C R97, R7, R3, RZ ;  /* 0x000000030761723e */ /* 0x000fe200048070ff */
[C---:B------:R-:W-:Y:S01]  /*6ce0*/  FFMA R9, R41.reuse, R52, R9 ;  /* 0x0000003429097223 */ /* 0x040fe20000000009 */
[----:B------:R-:W-:Y:S01]  /*6cf0*/  FMUL R10, R38, R14 ;  /* 0x0000000e260a7220 */ /* 0x000fe20000400000 */
[----:B------:R-:W-:Y:S01]  /*6d00*/  LEA R109, R90, UR44, 0x3 ;  /* 0x0000002c5a6d7c11 */ /* 0x000fe2000f8e18ff */
[----:B------:R-:W-:Y:S01]  /*6d10*/  FMUL R15, R38, R15 ;  /* 0x0000000f260f7220 */ /* 0x000fe20000400000 */
[--C-:B------:R-:W-:Y:S01]  /*6d20*/  HADD2.F32 R53, -RZ, R55.reuse.H0_H0 ;  /* 0x20000037ff357230 */ /* 0x100fe20000004100 */
[----:B------:R-:W-:Y:S01]  /*6d30*/  F2FP.SATFINITE.E4M3.F32.PACK_AB_MERGE_C R96, R2, R0, R97 ;  /* 0x000000000260723e */ /* 0x000fe20004807061 */
[----:B------:R-:W-:Y:S01]  /*6d40*/  FFMA R10, R41, R49, R10 ;  /* 0x00000031290a7223 */ /* 0x000fe2000000000a */
[----:B------:R-:W-:Y:S01]  /*6d50*/  F2FP.SATFINITE.E4M3.F32.PACK_AB_MERGE_C R97, R11, R6, RZ ;  /* 0x000000060b61723e */ /* 0x000fe200048070ff */
[C---:B------:R-:W-:Y:S01]  /*6d60*/  FFMA R15, R41.reuse, R54, R15 ;  /* 0x00000036290f7223 */ /* 0x040fe2000000000f */
[C---:B------:R-:W-:Y:S01]  /*6d70*/  FFMA R12, R41.reuse, R51, R12 ;  /* 0x00000033290c7223 */ /* 0x040fe2000000000c */
[----:B------:R-:W-:Y:S01]  /*6d80*/  FFMA R13, R41, R56, R13 ;  /* 0x00000038290d7223 */ /* 0x000fe2000000000d */
[----:B------:R-:W-:Y:S01]  /*6d90*/  F2FP.SATFINITE.E4M3.F32.PACK_AB_MERGE_C R97, R5, R4, R97 ;  /* 0x000000040561723e */ /* 0x000fe20004807061 */
[----:B------:R-:W-:Y:S01]  /*6da0*/  HADD2.F32 R58, -RZ, R55.H1_H1 ;  /* 0x30000037ff3a7230 */ /* 0x000fe20000004100 */
[----:B------:R-:W-:Y:S01]  /*6db0*/  F2FP.SATFINITE.E4M3.F32.PACK_AB_MERGE_C R98, R15, R10, RZ ;  /* 0x0000000a0f62723e */ /* 0x000fe200048070ff */
[----:B------:R-:W-:Y:S02]  /*6dc0*/  HADD2.F32 R55, -RZ, R57.H0_H0 ;  /* 0x20000039ff377230 */ /* 0x000fe40000004100 */
[C---:B------:R-:W-:Y:S01]  /*6dd0*/  FMUL R14, R38.reuse, R18 ;  /* 0x00000012260e7220 */ /* 0x040fe20000400000 */
[C---:B------:R-:W-:Y:S01]  /*6de0*/  FMUL R19, R38.reuse, R19 ;  /* 0x0000001326137220 */ /* 0x040fe20000400000 */
[--C-:B------:R-:W-:Y:S02]  /*6df0*/  HADD2.F32 R57, -RZ, R59.reuse.H0_H0 ;  /* 0x2000003bff397230 */ /* 0x100fe40000004100 */
[C---:B------:R-:W-:Y:S01]  /*6e00*/  FMUL R18, R38.reuse, R22 ;  /* 0x0000001626127220 */ /* 0x040fe20000400000 */
[C---:B------:R-:W-:Y:S01]  /*6e10*/  FFMA R14, R41.reuse, R53, R14 ;  /* 0x00000035290e7223 */ /* 0x040fe2000000000e */
[----:B------:R-:W-:Y:S02]  /*6e20*/  HADD2.F32 R62, -RZ, R59.H1_H1 ;  /* 0x3000003bff3e7230 */ /* 0x000fe40000004100 */
[C---:B------:R-:W-:Y:S01]  /*6e30*/  FFMA R19, R41.reuse, R58, R19 ;  /* 0x0000003a29137223 */ /* 0x040fe20000000013 */
[----:B------:R-:W-:Y:S02]  /*6e40*/  HADD2.F32 R59, -RZ, R61.H0_H0 ;  /* 0x2000003dff3b7230 */ /* 0x000fe40000004100 */
[C---:B------:R-:W-:Y:S01]  /*6e50*/  FMUL R23, R38.reuse, R23 ;  /* 0x0000001726177220 */ /* 0x040fe20000400000 */
[C---:B------:R-:W-:Y:S01]  /*6e60*/  FFMA R16, R41.reuse, R55, R16 ;  /* 0x0000003729107223 */ /* 0x040fe20000000010 */
[C---:B------:R-:W-:Y:S01]  /*6e70*/  FFMA R17, R41.reuse, R60, R17 ;  /* 0x0000003c29117223 */ /* 0x040fe20000000011 */
[--C-:B------:R-:W-:Y:S02]  /*6e80*/  HADD2.F32 R61, -RZ, R63.reuse.H0_H0 ;  /* 0x2000003fff3d7230 */ /* 0x100fe40000004100 */
[C---:B------:R-:W-:Y:S01]  /*6e90*/  FFMA R18, R41.reuse, R57, R18 ;  /* 0x0000003929127223 */ /* 0x040fe20000000012 */
[----:B------:R-:W-:Y:S02]  /*6ea0*/  HADD2.F32 R66, -RZ, R63.H1_H1 ;  /* 0x3000003fff427230 */ /* 0x000fe40000004100 */
[C---:B------:R-:W-:Y:S01]  /*6eb0*/  FMUL R22, R38.reuse, R26 ;  /* 0x0000001a26167220 */ /* 0x040fe20000400000 */
[----:B------:R-:W-:Y:S02]  /*6ec0*/  HADD2.F32 R63, -RZ, R65.H0_H0 ;  /* 0x20000041ff3f7230 */ /* 0x000fe40000004100 */
[C---:B------:R-:W-:Y:S01]  /*6ed0*/  FFMA R23, R41.reuse, R62, R23 ;  /* 0x0000003e29177223 */ /* 0x040fe20000000017 */
[C---:B------:R-:W-:Y:S01]  /*6ee0*/  FMUL R27, R38.reuse, R27 ;  /* 0x0000001b261b7220 */ /* 0x040fe20000400000 */
[C---:B------:R-:W-:Y:S01]  /*6ef0*/  FFMA R20, R41.reuse, R59, R20 ;  /* 0x0000003b29147223 */ /* 0x040fe20000000014 */
[C---:B------:R-:W-:Y:S01]  /*6f00*/  FFMA R21, R41.reuse, R64, R21 ;  /* 0x0000004029157223 */ /* 0x040fe20000000015 */
[--C-:B------:R-:W-:Y:S02]  /*6f10*/  HADD2.F32 R65, -RZ, R67.reuse.H0_H0 ;  /* 0x20000043ff417230 */ /* 0x100fe40000004100 */
[C---:B------:R-:W-:Y:S01]  /*6f20*/  FFMA R22, R41.reuse, R61, R22 ;  /* 0x0000003d29167223 */ /* 0x040fe20000000016 */
[----:B------:R-:W-:Y:S02]  /*6f30*/  HADD2.F32 R70, -RZ, R67.H1_H1 ;  /* 0x30000043ff467230 */ /* 0x000fe40000004100 */
[C---:B------:R-:W-:Y:S01]  /*6f40*/  FMUL R26, R38.reuse, R30 ;  /* 0x0000001e261a7220 */ /* 0x040fe20000400000 */
[--C-:B------:R-:W-:Y:S02]  /*6f50*/  HADD2.F32 R67, -RZ, R40.reuse.H0_H0 ;  /* 0x20000028ff437230 */ /* 0x100fe40000004100 */
[C---:B------:R-:W-:Y:S01]  /*6f60*/  FFMA R27, R41.reuse, R66, R27 ;  /* 0x00000042291b7223 */ /* 0x040fe2000000001b */
[C---:B------:R-:W-:Y:S01]  /*6f70*/  FMUL R31, R38.reuse, R31 ;  /* 0x0000001f261f7220 */ /* 0x040fe20000400000 */
[C---:B------:R-:W-:Y:S01]  /*6f80*/  FFMA R24, R41.reuse, R63, R24 ;  /* 0x0000003f29187223 */ /* 0x040fe20000000018 */
[----:B------:R-:W-:Y:S02]  /*6f90*/  HADD2.F32 R40, -RZ, R40.H1_H1 ;  /* 0x30000028ff287230 */ /* 0x000fe40000004100 */
[C---:B------:R-:W-:Y:S01]  /*6fa0*/  FFMA R25, R41.reuse, R68, R25 ;  /* 0x0000004429197223 */ /* 0x040fe20000000019 */
[--C-:B------:R-:W-:Y:S02]  /*6fb0*/  HADD2.F32 R69, -RZ, R42.reuse.H0_H0 ;  /* 0x2000002aff457230 */ /* 0x100fe40000004100 */
[C---:B------:R-:W-:Y:S01]  /*6fc0*/  FFMA R26, R41.reuse, R65, R26 ;  /* 0x00000041291a7223 */ /* 0x040fe2000000001a */
[----:B------:R-:W-:Y:S02]  /*6fd0*/  HADD2.F32 R42, -RZ, R42.H1_H1 ;  /* 0x3000002aff2a7230 */ /* 0x000fe40000004100 */
[C---:B------:R-:W-:Y:S01]  /*6fe0*/  FMUL R30, R38.reuse, R34 ;  /* 0x00000022261e7220 */ /* 0x040fe20000400000 */
[----:B------:R-:W-:Y:S01]  /*6ff0*/  FFMA R31, R41, R70, R31 ;  /* 0x00000046291f7223 */ /* 0x000fe2000000001f */
[----:B------:R-:W-:Y:S01]  /*7000*/  FMUL R35, R38, R35 ;  /* 0x0000002326237220 */ /* 0x000fe20000400000 */
[----:B------:R-:W-:Y:S01]  /*7010*/  F2FP.SATFINITE.E4M3.F32.PACK_AB_MERGE_C R99, R19, R14, RZ ;  /* 0x0000000e1363723e */ /* 0x000fe200048070ff */
[C---:B------:R-:W-:Y:S01]  /*7020*/  FFMA R28, R41.reuse, R67, R28 ;  /* 0x00000043291c7223 */ /* 0x040fe2000000001c */
[C---:B------:R-:W-:Y:S01]  /*7030*/  FFMA R29, R41.reuse, R40, R29 ;  /* 0x00000028291d7223 */ /* 0x040fe2000000001d */
[C---:B------:R-:W-:Y:S01]  /*7040*/  FFMA R30, R41.reuse, R69, R30 ;  /* 0x00000045291e7223 */ /* 0x040fe2000000001e */
[----:B------:R-:W-:Y:S01]  /*7050*/  FFMA R35, R41, R42, R35 ;  /* 0x0000002a29237223 */ /* 0x000fe20000000023 */
[----:B------:R-:W-:Y:S02]  /*7060*/  F2FP.SATFINITE.E4M3.F32.PACK_AB_MERGE_C R98, R9, R8, R98 ;  /* 0x000000080962723e */ /* 0x000fe40004807062 */
[----:B------:R-:W-:Y:S02]  /*7070*/  F2FP.SATFINITE.E4M3.F32.PACK_AB_MERGE_C R99, R13, R12, R99 ;  /* 0x0000000c0d63723e */ /* 0x000fe40004807063 */
[----:B------:R-:W-:Y:S02]  /*7080*/  F2FP.SATFINITE.E4M3.F32.PACK_AB_MERGE_C R104, R23, R18, RZ ;  /* 0x000000121768723e */ /* 0x000fe400048070ff */
[----:B------:R-:W-:Y:S01]  /*7090*/  F2FP.SATFINITE.E4M3.F32.PACK_AB_MERGE_C R105, R27, R22, RZ ;  /* 0x000000161b69723e */ /* 0x000fe200048070ff */
[----:B------:R1:W-:Y:S01]  /*70a0*/  STS.128 [R71+UR44+0x2200], R96 ;  /* 0x0022006047007988 */ /* 0x0003e20008000c2c */
[----:B------:R-:W-:Y:S02]  /*70b0*/  F2FP.SATFINITE.E4M3.F32.PACK_AB_MERGE_C R110, R31, R26, RZ ;  /* 0x0000001a1f6e723e */ /* 0x000fe400048070ff */
[----:B------:R-:W-:Y:S02]  /*70c0*/  F2FP.SATFINITE.E4M3.F32.PACK_AB_MERGE_C R111, R35, R30, RZ ;  /* 0x0000001e236f723e */ /* 0x000fe400048070ff */
[----:B------:R-:W-:Y:S02]  /*70d0*/  F2FP.SATFINITE.E4M3.F32.PACK_AB_MERGE_C R104, R17, R16, R104 ;  /* 0x000000101168723e */ /* 0x000fe40004807068 */
[----:B------:R-:W-:Y:S02]  /*70e0*/  F2FP.SATFINITE.E4M3.F32.PACK_AB_MERGE_C R105, R21, R20, R105 ;  /* 0x000000141569723e */ /* 0x000fe40004807069 */
[----:B------:R-:W-:Y:S02]  /*70f0*/  F2FP.SATFINITE.E4M3.F32.PACK_AB_MERGE_C R106, R25, R24, R110 ;  /* 0x00000018196a723e */ /* 0x000fe4000480706e */
[----:B------:R-:W-:Y:S02]  /*7100*/  F2FP.SATFINITE.E4M3.F32.PACK_AB_MERGE_C R107, R29, R28, R111 ;  /* 0x0000001c1d6b723e */ /* 0x000fe4000480706f */
[----:B------:R-:W-:Y:S03]  /*7110*/  @P6 SHF.L.U32 R110, R89, 0x1f, RZ ;  /* 0x0000001f596e6819 */ /* 0x000fe600000006ff */
[----:B------:R1:W-:Y:S01]  /*7120*/  STS.128 [R101+0x2210], R104 ;  /* 0x0022106865007388 */ /* 0x0003e20000000c00 */
[----:B------:R-:W-:Y:S01]  /*7130*/  @!PT LDS RZ, [RZ] ;  /* 0x00000000fffff984 */ /* 0x000fe20000000800 */
[----:B------:R-:W-:Y:S01]  /*7140*/  @!PT LDS RZ, [RZ] ;  /* 0x00000000fffff984 */ /* 0x000fe20000000800 */
[----:B------:R-:W-:Y:S01]  /*7150*/  @!PT LDS RZ, [RZ] ;  /* 0x00000000fffff984 */ /* 0x000fe20000000800 */
[----:B------:R-:W-:Y:S01]  /*7160*/  @!PT LDS RZ, [RZ] ;  /* 0x00000000fffff984 */ /* 0x000fe20000000800 */
[----:B------:R2:W-:Y:S07]  /*7170*/  MEMBAR.ALL.CTA ;  /* 0x0000000000007992 */ /* 0x0005ee0000008000 */
[----:B--2---:R-:W2:Y:S02]  /*7180*/  FENCE.VIEW.ASYNC.S ;  /* 0x00000000000073c6 */ /* 0x004ea40000000000 */
[----:B--2---:R-:W-:Y:S06]  /*7190*/  BAR.SYNC.DEFER_BLOCKING 0x1, 0x80 ;  /* 0x0042000000007b1d */ /* 0x004fec0000010000 */
[----:B------:R-:W-:Y:S05]  /*71a0*/  @P0 BRA `(.L_x_116) ;  /* 0x0000000000280947 */ /* 0x000fea0003800000 */
[----:B------:R-:W2:Y:S01]  /*71b0*/  LDCU.64 UR6, c[0x0][0x348] ;  /* 0x00006900ff0677ac */ /* 0x000ea20008000a00 */
[----:B------:R-:W-:Y:S01]  /*71c0*/  UIADD3 UR4, UPT, UPT, UR44, 0x2200, URZ ;  /* 0x000022002c047890 */ /* 0x000fe2000fffe0ff */
[----:B------:R-:W-:Y:S05]  /*71d0*/  UMOV UR51, UR36 ;  /* 0x0000002400337c82 */ /* 0x000fea0008000000 */
[----:B------:R-:W-:Y:S04]  /*71e0*/  MOV R94, UR4 ;  /* 0x00000004005e7c02 */ /* 0x000fe80008000f00 */
[----:B------:R-:W-:Y:S01]  /*71f0*/  R2UR UR48, R94 ;  /* 0x000000005e3072ca */ /* 0x000fe200000e0000 */
[----:B--2---:R-:W-:Y:S04]  /*7200*/  UIADD3 UR4, UP0, UPT, UR6, 0x680, URZ ;  /* 0x0000068006047890 */ /* 0x004fe8000ff1e0ff */
[----:B------:R-:W-:Y:S09]  /*7210*/  UIADD3.X UR5, UPT, UPT, URZ, UR7, URZ, UP0, !UPT ;  /* 0x00000007ff057290 */ /* 0x000ff200087fe4ff */
[----:B------:R2:W-:Y:S01]  /*7220*/  UTMASTG.3D [UR48], [UR4] ;  /* 0x00000030040073b5 */ /* 0x0005e20008010000 */
[----:B------:R0:W-:Y:S01]  /*7230*/  UTMACMDFLUSH ;  /* 0x00000000000079b7 */ /* 0x0001e20000000000 */
[----:B--2---:R-:W-:Y:S04]  /*7240*/  DEPBAR.LE SB0, 0x1 ;  /* 0x000080400000791a */ /* 0x004fe80000000000 */
.L_x_116:
[----:B------:R-:W-:Y:S05]  /*7250*/  BSYNC.RECONVERGENT B0 ;  /* 0x0000000000007941 */ /* 0x000fea0003800200 */
.L_x_115:
[----:B------:R-:W-:Y:S06]  /*7260*/  BAR.SYNC.DEFER_BLOCKING 0x1, 0x80 ;  /* 0x0042000000007b1d */ /* 0x000fec0000010000 */
[----:B------:R-:W2:Y:S01]  /*7270*/  @P6 SYNCS.PHASECHK.TRANS64.TRYWAIT P0, [R109+URZ+0x110], R110 ;  /* 0x0001106e6d0065a7 */ /* 0x000ea200080011ff */
[----:B------:R-:W-:Y:S01]  /*7280*/  BSSY B1, `(.L_x_117) ;  /* 0x0000020000017945 */ /* 0x000fe20003800000 */
[----:B--2---:R-:W-:Y:S03]  /*7290*/  @P6 SEL R102, RZ, 0x1, !P0 ;  /* 0x00000001ff666807 */ /* 0x004fe60004000000 */
[----:B------:R-:W-:Y:S05]  /*72a0*/  @!P6 BRA `(.L_x_118) ;  /* 0x000000000074e947 */ /* 0x000fea0003800000 */
[----:B------:R-:W-:Y:S01]  /*72b0*/  ISETP.NE.AND P1, PT, R103, RZ, PT ;  /* 0x000000ff6700720c */ /* 0x000fe20003f25270 */
[----:B------:R-:W2:Y:S01]  /*72c0*/  S2R R0, SR_CgaCtaId ;  /* 0x0000000000007919 */ /* 0x000ea20000008800 */
[----:B------:R-:W-:Y:S01]  /*72d0*/  ISETP.NE.AND P0, PT, R102, RZ, PT ;  /* 0x000000ff6600720c */ /* 0x000fe20003f05270 */
[----:B------:R-:W-:Y:S10]  /*72e0*/  BSSY B0, `(.L_x_119) ;  /* 0x0000008000007945 */ /* 0x000ff40003800000 */
[----:B------:R-:W-:Y:S05]  /*72f0*/  @P1 IMAD R2, R90, 0x1000, R71 ;  /* 0x000010005a021824 */ /* 0x000fea00078e0247 */
[----:B------:R-:W-:Y:S05]  /*7300*/  @P1 IADD3 R3, PT, PT, R2, UR44, RZ ;  /* 0x0000002c02031c10 */ /* 0x000fea000fffe0ff */
[----:B------:R-:W-:Y:S01]  /*7310*/  @P1 IMAD.IADD R3, R3, 0x1, R108 ;  /* 0x0000000103031824 */ /* 0x000fe200078e026c */
[----:B------:R-:W-:Y:S06]  /*7320*/  @P0 BRA `(.L_x_120) ;  /* 0x00000000000c0947 */ /* 0x000fec0003800000 */
[----:B------:R-:W-:Y:S04]  /*7330*/  SHF.L.U32 R4, R89, 0x1f, RZ ;  /* 0x0000001f59047819 */ /* 0x000fe800000006ff */
[----:B------:R-:W3:Y:S02]  /*7340*/  SYNCS.PHASECHK.TRANS64.TRYWAIT P0, [R109+URZ+0x110], R4 ;  /* 0x000110046d0075a7 */ /* 0x000ee400080011ff */
[----:B---3--:R-:W-:Y:S05]  /*7350*/  @!P0 BRA `(.L_x_121) ;  /* 0x0000001800e88947 */ /* 0x008fea0003800000 */
.L_x_120:
[----:B------:R-:W-:Y:S05]  /*7360*/  BSYNC B0 ;  /* 0x0000000000007941 */ /* 0x000fea0003800000 */
.L_x_119:
[----:B------:R-:W-:Y:S01]  /*7370*/  ISETP.NE.AND P0, PT, R103, RZ, PT ;  /* 0x000000ff6700720c */ /* 0x000fe20003f05270 */
[----:B---3--:R-:W-:Y:S02]  /*7380*/  VIADD R109, R109, 0x120 ;  /* 0x000001206d6d7836 */ /* 0x008fe40000000000 */
[----:B------:R-:W-:Y:S03]  /*7390*/  VIADD R90, R90, 0x1 ;  /* 0x000000015a5a7836 */ /* 0x000fe60000000000 */
[----:B--2---:R-:W-:Y:S07]  /*73a0*/  PRMT R0, R0, 0x654, R109 ;  /* 0x0000065400007816 */ /* 0x004fee000000006d */
[----:B------:R2:W3:Y:S04]  /*73b0*/  @P0 LDS.128 R72, [R2+UR44+0x200] ;  /* 0x0002002c02480984 */ /* 0x0004e80008000c00 */
[----:B------:R2:W4:Y:S01]  /*73c0*/  @P0 LDS.128 R76, [R3+0x210] ;  /* 0x00021000034c0984 */ /* 0x0005220000000c00 */
        /* <DEDUP_REMOVED lines=10> */
[----:B--23--:R-:W-:Y:S02]  /*7470*/  LOP3.LUT R89, R89, R0, RZ, 0x3c, !PT ;  /* 0x0000000059597212 */ /* 0x00cfe400078e3cff */
.L_x_118:
[----:B------:R-:W-:Y:S05]  /*7480*/  BSYNC B1 ;  /* 0x0000000000017941 */ /* 0x000fea0003800000 */
.L_x_117:
[----:B------:R-:W-:Y:S05]  /*7490*/  VIADD R0, R39, 0x40 ;  /* 0x0000004027007836 */ /* 0x000fea0000000000 */
[----:B------:R-:W-:Y:S04]  /*74a0*/  SHF.R.U32.HI R0, RZ, 0x15, R0 ;  /* 0x00000015ff007819 */ /* 0x000fe80000011600 */
[----:B------:R-:W-:Y:S11]  /*74b0*/  LOP3.LUT P0, RZ, R0, 0x3, R85, 0x48, !PT ;  /* 0x0000000300ff7812 */ /* 0x000ff60007804855 */
[----:B------:R-:W-:Y:S02]  /*74c0*/  @!UPT UIADD3 URZ, UPT, UPT, URZ, URZ, URZ ;  /* 0x000000fffffff290 */ /* 0x000fe4000fffe0ff */
[----:B------:R-:W-:Y:S05]  /*74d0*/  @!P0 BRA `(.L_x_122) ;  /* 0x0000000000408947 */ /* 0x000fea0003800000 */
[----:B------:R-:W2:Y:S01]  /*74e0*/  LDCU.64 UR8, c[0x4][0x70] ;  /* 0x01000e00ff0877ac */ /* 0x000ea20008000a00 */
[----:B------:R-:W-:Y:S01]  /*74f0*/  MOV R3, 0x0 ;  /* 0x0000000000037802 */ /* 0x000fe20000000f00 */
[----:B------:R-:W-:Y:S02]  /*7500*/  HFMA2 R12, -RZ, RZ, 0, 5.9604644775390625e-08 ;  /* 0x00000001ff0c7431 */ /* 0x000fe400000001ff */
[----:B------:R-:W-:Y:S02]  /*7510*/  IMAD.MOV.U32 R8, RZ, RZ, 0x192 ;  /* 0x00000192ff087424 */ /* 0x000fe400078e00ff */
[----:B------:R-:W-:Y:S01]  /*7520*/  IMAD.MOV.U32 R13, RZ, RZ, RZ ;  /* 0x000000ffff0d7224 */ /* 0x000fe200078e00ff */
[----:B------:R-:W3:Y:S01]  /*7530*/  LDCU.64 UR6, c[0x4][0x78] ;  /* 0x01000f00ff0677ac */ /* 0x000ee20008000a00 */
[----:B------:R-:W1:Y:S01]  /*7540*/  LDC.64 R2, c[0x4][R3] ;  /* 0x0100000003027b82 */ /* 0x000e620000000a00 */
[----:B------:R-:W5:Y:S01]  /*7550*/  LDCU.64 UR4, c[0x4][0x10] ;  /* 0x01000200ff0477ac */ /* 0x000f620008000a00 */
[----:B--2---:R-:W-:Y:S01]  /*7560*/  MOV R5, UR9 ;  /* 0x0000000900057c02 */ /* 0x004fe20008000f00 */
[----:B------:R-:W-:Y:S01]  /*7570*/  IMAD.U32 R4, RZ, RZ, UR8 ;  /* 0x00000008ff047e24 */ /* 0x000fe2000f8e00ff */
[----:B---3--:R-:W-:Y:S01]  /*7580*/  MOV R7, UR7 ;  /* 0x0000000700077c02 */ /* 0x008fe20008000f00 */
[----:B------:R-:W-:Y:S01]  /*7590*/  IMAD.U32 R6, RZ, RZ, UR6 ;  /* 0x00000006ff067e24 */ /* 0x000fe2000f8e00ff */
[----:B-----5:R-:W-:Y:S01]  /*75a0*/  MOV R11, UR5 ;  /* 0x00000005000b7c02 */ /* 0x020fe20008000f00 */
[----:B------:R-:W-:Y:S02]  /*75b0*/  IMAD.U32 R10, RZ, RZ, UR4 ;  /* 0x00000004ff0a7e24 */ /* 0x000fe4000f8e00ff */
[----:B------:R-:W-:Y:S07]  /*75c0*/  LEPC R20, `(.L_x_122) ;  /* 0x000000001014794e */ /* 0x000fee0000000000 */
[----:B-1--4-:R-:W-:Y:S05]  /*75d0*/  CALL.ABS.NOINC R2 ;  /* 0x0000000002007343 */ /* 0x012fea0003c00000 */
.L_x_122:
[----:B------:R-:W-:Y:S01]  /*75e0*/  ISETP.NE.AND P0, PT, R95, RZ, PT ;  /* 0x000000ff5f00720c */ /* 0x000fe20003f05270 */
[----:B------:R-:W-:Y:S05]  /*75f0*/  WARPSYNC.ALL ;  /* 0x0000000000007948 */ /* 0x000fea0003800000 */
[----:B------:R-:W-:Y:S01]  /*7600*/  R2UR UR4, R39 ;  /* 0x00000000270472ca */ /* 0x000fe200000e0000 */
[----:B------:R-:W2:Y:S01]  /*7610*/  S2UR UR6, SR_CgaCtaId ;  /* 0x00000000000679c3 */ /* 0x000ea20000008800 */
[-C--:B------:R-:W-:Y:S01]  /*7620*/  F2FP.F16.E4M3.UNPACK_B R42, R72.reuse ;  /* 0x00000048ff2a723e */ /* 0x080fe200020006ff */
[----:B------:R-:W-:Y:S01]  /*7630*/  BSSY.RECONVERGENT B0, `(.L_x_123) ;  /* 0x000009c000007945 */ /* 0x000fe20003800200 */
[----:B------:R-:W-:Y:S02]  /*7640*/  F2FP.F16.E4M3.UNPACK_B R72, R72.H1 ;  /* 0x00000048ff48723e */ /* 0x000fe400030006ff */
[-C--:B------:R-:W-:Y:S01]  /*7650*/  F2FP.F16.E4M3.UNPACK_B R46, R73.reuse ;  /* 0x00000049ff2e723e */ /* 0x080fe200020006ff */
[--C-:B------:R-:W-:Y:S01]  /*7660*/  HADD2.F32 R40, -RZ, R42.reuse.H0_H0 ;  /* 0x2000002aff287230 */ /* 0x100fe20000004100 */
[----:B------:R-:W-:Y:S01]  /*7670*/  F2FP.F16.E4M3.UNPACK_B R73, R73.H1 ;  /* 0x00000049ff49723e */ /* 0x000fe200030006ff */
[----:B------:R-:W-:Y:S01]  /*7680*/  HADD2.F32 R42, -RZ, R42.H1_H1 ;  /* 0x3000002aff2a7230 */ /* 0x000fe20000004100 */
[-C--:B------:R-:W-:Y:S01]  /*7690*/  F2FP.F16.E4M3.UNPACK_B R50, R74.reuse ;  /* 0x0000004aff32723e */ /* 0x080fe200020006ff */
[----:B------:R-:W-:Y:S01]  /*76a0*/  HADD2.F32 R43, -RZ, R72.H0_H0 ;  /* 0x20000048ff2b7230 */ /* 0x000fe20000004100 */
[----:B------:R-:W-:Y:S01]  /*76b0*/  F2FP.F16.E4M3.UNPACK_B R74, R74.H1 ;  /* 0x0000004aff4a723e */ /* 0x000fe200030006ff */
[----:B------:R-:W-:Y:S01]  /*76c0*/  LDTM.16dp32bit_t0_t15.x32 R4, tmem[UR4+0x40] ;  /* 0x00004004000479ee */ /* 0x000fe20008a80000 */
[----:B------:R-:W3:Y:S01]  /*76d0*/  LDTM.16dp32bit_t16_t31.x32 R4, tmem[UR4+0x60] ;  /* 0x00006004000479ee */ /* 0x000ee20008aa0000 */
[----:B------:R-:W-:Y:S01]  /*76e0*/  NOP ;  /* 0x0000000000007918 */ /* 0x000fe20000000000 */
[--C-:B------:R-:W-:Y:S01]  /*76f0*/  HADD2.F32 R45, -RZ, R46.reuse.H0_H0 ;  /* 0x2000002eff2d7230 */ /* 0x100fe20000004100 */
[----:B------:R-:W-:Y:S01]  /*7700*/  R2UR UR5, R100 ;  /* 0x00000000640572ca */ /* 0x000fe200000e0000 */
[----:B------:R-:W-:Y:S01]  /*7710*/  HADD2.F32 R46, -RZ, R46.H1_H1 ;  /* 0x3000002eff2e7230 */ /* 0x000fe20000004100 */
[----:B------:R-:W-:Y:S01]  /*7720*/  F2FP.F16.E4M3.UNPACK_B R54, R75 ;  /* 0x0000004bff36723e */ /* 0x000fe200020006ff */
[--C-:B------:R-:W-:Y:S01]  /*7730*/  HADD2.F32 R49, -RZ, R50.reuse.H0_H0 ;  /* 0x20000032ff317230 */ /* 0x100fe20000004100 */
[----:B----4-:R-:W-:Y:S01]  /*7740*/  F2FP.F16.E4M3.UNPACK_B R58, R76 ;  /* 0x0000004cff3a723e */ /* 0x010fe200020006ff */
[----:B------:R-:W-:Y:S01]  /*7750*/  HADD2.F32 R50, -RZ, R50.H1_H1 ;  /* 0x30000032ff327230 */ /* 0x000fe20000004100 */
[----:B------:R-:W-:Y:S01]  /*7760*/  F2FP.F16.E4M3.UNPACK_B R62, R77 ;  /* 0x0000004dff3e723e */ /* 0x000fe200020006ff */
[--C-:B------:R-:W-:Y:S01]  /*7770*/  HADD2.F32 R53, -RZ, R54.reuse.H0_H0 ;  /* 0x20000036ff357230 */ /* 0x100fe20000004100 */
[----:B------:R-:W-:Y:S01]  /*7780*/  F2FP.F16.E4M3.UNPACK_B R66, R78 ;  /* 0x0000004eff42723e */ /* 0x000fe200020006ff */
[----:B------:R-:W-:Y:S01]  /*7790*/  HADD2.F32 R54, -RZ, R54.H1_H1 ;  /* 0x30000036ff367230 */ /* 0x000fe20000004100 */
[----:B------:R-:W-:Y:S01]  /*77a0*/  F2FP.F16.E4M3.UNPACK_B R69, R79 ;  /* 0x0000004fff45723e */ /* 0x000fe200020006ff */
[--C-:B------:R-:W-:Y:S01]  /*77b0*/  HADD2.F32 R57, -RZ, R58.reuse.H0_H0 ;  /* 0x2000003aff397230 */ /* 0x100fe20000004100 */
[----:B------:R-:W-:Y:S01]  /*77c0*/  F2FP.F16.E4M3.UNPACK_B R75, R75.H1 ;  /* 0x0000004bff4b723e */ /* 0x000fe200030006ff */
[----:B------:R-:W-:Y:S01]  /*77d0*/  UIADD3 UR4, UPT, UPT, UR5, 0x180, URZ ;  /* 0x0000018005047890 */ /* 0x000fe2000fffe0ff */
[----:B------:R-:W-:Y:S01]  /*77e0*/  HADD2.F32 R59, -RZ, R58.H1_H1 ;  /* 0x3000003aff3b7230 */ /* 0x000fe20000004100 */
[----:B------:R-:W-:Y:S01]  /*77f0*/  F2FP.F16.E4M3.UNPACK_B R76, R76.H1 ;  /* 0x0000004cff4c723e */ /* 0x000fe200030006ff */
[--C-:B------:R-:W-:Y:S01]  /*7800*/  HADD2.F32 R61, -RZ, R62.reuse.H0_H0 ;  /* 0x2000003eff3d7230 */ /* 0x100fe20000004100 */
[----:B------:R-:W-:Y:S01]  /*7810*/  F2FP.F16.E4M3.UNPACK_B R77, R77.H1 ;  /* 0x0000004dff4d723e */ /* 0x000fe200030006ff */
[----:B------:R-:W-:Y:S01]  /*7820*/  HADD2.F32 R62, -RZ, R62.H1_H1 ;  /* 0x3000003eff3e7230 */ /* 0x000fe20000004100 */
[----:B------:R-:W-:Y:S01]  /*7830*/  F2FP.F16.E4M3.UNPACK_B R78, R78.H1 ;  /* 0x0000004eff4e723e */ /* 0x000fe200030006ff */
[--C-:B------:R-:W-:Y:S01]  /*7840*/  HADD2.F32 R65, -RZ, R66.reuse.H0_H0 ;  /* 0x20000042ff417230 */ /* 0x100fe20000004100 */
[----:B--2---:R-:W-:Y:S01]  /*7850*/  UPRMT UR4, UR6, 0x654, UR4 ;  /* 0x0000065406047896 */ /* 0x004fe20008000004 */
        /* <DEDUP_REMOVED lines=8> */
[----:B------:R-:W-:Y:S01]  /*78e0*/  SYNCS.ARRIVE.TRANS64.RED.A1T0 RZ, [UR4], RZ ;  /* 0x000000ffffff79a7 */ /* 0x000fe20008100404 */
        /* <DEDUP_REMOVED lines=15> */
[--C-:B------:R-:W-:Y:S02]  /*79e0*/  HADD2.F32 R47, -RZ, R73.reuse.H0_H0 ;  /* 0x20000049ff2f7230 */ /* 0x100fe40000004100 */
[C---:B------:R-:W-:Y:S01]  /*79f0*/  FMUL R10, R38.reuse, R10 ;  /* 0x0000000a260a7220 */ /* 0x040fe20000400000 */
[C---:B------:R-:W-:Y:S01]  /*7a00*/  FFMA R6, R41.reuse, R43, R6 ;  /* 0x0000002b29067223 */ /* 0x040fe20000000006 */
[----:B------:R-:W-:Y:S02]  /*7a10*/  HADD2.F32 R48, -RZ, R73.H1_H1 ;  /* 0x30000049ff307230 */ /* 0x000fe40000004100 */
[C---:B------:R-:W-:Y:S01]  /*7a20*/  FFMA R7, R41.reuse, R44, R7 ;  /* 0x0000002c29077223 */ /* 0x040fe20000000007 */
[C---:B------:R-:W-:Y:S01]  /*7a30*/  FFMA R8, R41.reuse, R45, R8 ;  /* 0x0000002d29087223 */ /* 0x040fe20000000008 */
[C---:B------:R-:W-:Y:S01]  /*7a40*/  FFMA R9, R41.reuse, R46, R9 ;  /* 0x0000002e29097223 */ /* 0x040fe20000000009 */
[----:B------:R-:W-:Y:S01]  /*7a50*/  FFMA R10, R41, R47, R10 ;  /* 0x0000002f290a7223 */ /* 0x000fe2000000000a */
[----:B------:R-:W-:Y:S01]  /*7a60*/  HADD2.F32 R43, -RZ, R69.H0_H0 ;  /* 0x20000045ff2b7230 */ /* 0x000fe20000004100 */
[----:B-1----:R-:W-:Y:S01]  /*7a70*/  F2FP.SATFINITE.E4M3.F32.PACK_AB_MERGE_C R96, R7, R6, RZ ;  /* 0x000000060760723e */ /* 0x002fe200048070ff */
[C---:B------:R-:W-:Y:S01]  /*7a80*/  FMUL R11, R38.reuse, R11 ;  /* 0x0000000b260b7220 */ /* 0x040fe20000400000 */
[--C-:B------:R-:W-:Y:S02]  /*7a90*/  HADD2.F32 R51, -RZ, R74.reuse.H0_H0 ;  /* 0x2000004aff337230 */ /* 0x100fe40000004100 */
[C---:B------:R-:W-:Y:S01]  /*7aa0*/  FMUL R14, R38.reuse, R14 ;  /* 0x0000000e260e7220 */ /* 0x040fe20000400000 */
[----:B------:R-:W-:Y:S01]  /*7ab0*/  HADD2.F32 R52, -RZ, R74.H1_H1 ;  /* 0x3000004aff347230 */ /* 0x000fe20000004100 */
[----:B------:R-:W-:Y:S01]  /*7ac0*/  F2FP.SATFINITE.E4M3.F32.PACK_AB_MERGE_C R96, R5, R4, R96 ;  /* 0x000000040560723e */ /* 0x000fe20004807060 */
[C---:B------:R-:W-:Y:S01]  /*7ad0*/  FFMA R11, R41.reuse, R48, R11 ;  /* 0x00000030290b7223 */ /* 0x040fe2000000000b */
[C---:B------:R-:W-:Y:S01]  /*7ae0*/  FFMA R12, R41.reuse, R49, R12 ;  /* 0x00000031290c7223 */ /* 0x040fe2000000000c */
[C---:B------:R-:W-:Y:S01]  /*7af0*/  FFMA R13, R41.reuse, R50, R13 ;  /* 0x00000032290d7223 */ /* 0x040fe2000000000d */
[----:B------:R-:W-:Y:S01]  /*7b00*/  FFMA R14, R41, R51, R14 ;  /* 0x00000033290e7223 */ /* 0x000fe2000000000e */
[C---:B------:R-:W-:Y:S01]  /*7b10*/  FMUL R15, R38.reuse, R15 ;  /* 0x0000000f260f7220 */ /* 0x040fe20000400000 */
[----:B------:R-:W-:Y:S01]  /*7b20*/  F2FP.F16.E4M3.UNPACK_B R79, R79.H1 ;  /* 0x0000004fff4f723e */ /* 0x000fe200030006ff */
[--C-:B------:R-:W-:Y:S01]  /*7b30*/  HADD2.F32 R55, -RZ, R75.reuse.H0_H0 ;  /* 0x2000004bff377230 */ /* 0x100fe20000004100 */
[----:B------:R-:W-:Y:S01]  /*7b40*/  F2FP.SATFINITE.E4M3.F32.PACK_AB_MERGE_C R97, R11, R10, RZ ;  /* 0x0000000a0b61723e */ /* 0x000fe200048070ff */
[C---:B------:R-:W-:Y:S01]  /*7b50*/  FFMA R15, R41.reuse, R52, R15 ;  /* 0x00000034290f7223 */ /* 0x040fe2000000000f */
[C---:B------:R-:W-:Y:S01]  /*7b60*/  FFMA R16, R41.reuse, R53, R16 ;  /* 0x0000003529107223 */ /* 0x040fe20000000010 */
[----:B------:R-:W-:Y:S01]  /*7b70*/  FFMA R17, R41, R54, R17 ;  /* 0x0000003629117223 */ /* 0x000fe20000000011 */
[----:B------:R-:W-:Y:S01]  /*7b80*/  F2FP.SATFINITE.E4M3.F32.PACK_AB_MERGE_C R97, R9, R8, R97 ;  /* 0x000000080961723e */ /* 0x000fe20004807061 */
[----:B------:R-:W-:Y:S01]  /*7b90*/  HADD2.F32 R56, -RZ, R75.H1_H1 ;  /* 0x3000004bff387230 */ /* 0x000fe20000004100 */
[----:B------:R-:W-:Y:S01]  /*7ba0*/  F2FP.SATFINITE.E4M3.F32.PACK_AB_MERGE_C R98, R15, R14, RZ ;  /* 0x0000000e0f62723e */ /* 0x000fe200048070ff */
[C---:B------:R-:W-:Y:S01]  /*7bb0*/  FMUL R18, R38.reuse, R18 ;  /* 0x0000001226127220 */ /* 0x040fe20000400000 */
[C---:B------:R-:W-:Y:S01]  /*7bc0*/  FMUL R19, R38.reuse, R19 ;  /* 0x0000001326137220 */ /* 0x040fe20000400000 */
[--C-:B------:R-:W-:Y:S02]  /*7bd0*/  HADD2.F32 R58, -RZ, R76.reuse.H0_H0 ;  /* 0x2000004cff3a7230 */ /* 0x100fe40000004100 */
[C---:B------:R-:W-:Y:S01]  /*7be0*/  FMUL R3, R38.reuse, R22 ;  /* 0x0000001626037220 */ /* 0x040fe20000400000 */
[C---:B------:R-:W-:Y:S01]  /*7bf0*/  FFMA R18, R41.reuse, R55, R18 ;  /* 0x0000003729127223 */ /* 0x040fe20000000012 */
[----:B------:R-:W-:Y:S02]  /*7c00*/  HADD2.F32 R60, -RZ, R76.H1_H1 ;  /* 0x3000004cff3c7230 */ /* 0x000fe40000004100 */
        /* <DEDUP_REMOVED lines=42> */
[----:B------:R-:W-:Y:S03]  /*7eb0*/  IADD3 R70, PT, PT, R36, 0x1, RZ ;  /* 0x0000000124467810 */ /* 0x000fe60007ffe0ff */
        /* <DEDUP_REMOVED lines=10> */
[----:B------:R-:W-:Y:S02]  /*7f60*/  UIADD3 UR9, UPT, UPT, UR49, 0x40, URZ ;  /* 0x0000004031097890 */ /* 0x000fe4000fffe0ff */
[----:B------:R-:W-:Y:S01]  /*7f70*/  UIADD3 UR8, UPT, UPT, UR44, 0x3200, URZ ;  /* 0x000032002c087890 */ /* 0x000fe2000fffe0ff */
[----:B------:R-:W-:Y:S01]  /*7f80*/  UMOV UR10, UR50 ;  /* 0x00000032000a7c82 */ /* 0x000fe20008000000 */
[----:B------:R-:W-:Y:S01]  /*7f90*/  UMOV UR11, UR36 ;  /* 0x00000024000b7c82 */ /* 0x000fe20008000000 */
[----:B--2---:R-:W-:Y:S04]  /*7fa0*/  UIADD3 UR4, UP0, UPT, UR6, 0x680, URZ ;  /* 0x0000068006047890 */ /* 0x004fe8000ff1e0ff */
[----:B------:R-:W-:Y:S09]  /*7fb0*/  UIADD3.X UR5, UPT, UPT, URZ, UR7, URZ, UP0, !UPT ;  /* 0x00000007ff057290 */ /* 0x000ff200087fe4ff */
[----:B------:R2:W-:Y:S01]  /*7fc0*/  UTMASTG.3D [UR8], [UR4] ;  /* 0x00000008040073b5 */ /* 0x0005e20008010000 */
[----:B------:R0:W-:Y:S01]  /*7fd0*/  UTMACMDFLUSH ;  /* 0x00000000000079b7 */ /* 0x0001e20000000000 */
[----:B--2---:R-:W-:Y:S04]  /*7fe0*/  DEPBAR.LE SB0, 0x1 ;  /* 0x000080400000791a */ /* 0x004fe80000000000 */
.L_x_124:
[----:B------:R-:W-:Y:S05]  /*7ff0*/  BSYNC.RECONVERGENT B0 ;  /* 0x0000000000007941 */ /* 0x000fea0003800200 */
.L_x_123:
[----:B------:R-:W-:Y:S01]  /*8000*/  BAR.SYNC.DEFER_BLOCKING 0x1, 0x80 ;  /* 0x0042000000007b1d */ /* 0x000fe20000010000 */
[----:B------:R-:W-:Y:S01]  /*8010*/  ISETP.NE.AND P0, PT, R87, 0x2, PT ;  /* 0x000000025700780c */ /* 0x000fe20003f05270 */
[----:B------:R-:W-:Y:S01]  /*8020*/  UISETP.NE.AND UP0, UPT, UR45, URZ, UPT ;  /* 0x000000ff2d00728c */ /* 0x000fe2000bf05270 */
[----:B------:R-:W-:Y:S01]  /*8030*/  ISETP.NE.AND P1, PT, R70, 0x4, PT ;  /* 0x000000044600780c */ /* 0x000fe20003f25270 */
[----:B------:R-:W-:Y:S01]  /*8040*/  UIADD3 UR30, UPT, UPT, UR37, UR59, URZ ;  /* 0x0000003b251e7290 */ /* 0x000fe2000fffe0ff */
[----:B------:R-:W-:Y:S01]  /*8050*/  SEL R0, RZ, 0x1, P0 ;  /* 0x00000001ff007807 */ /* 0x000fe20000000000 */
[----:B------:R-:W-:Y:S01]  /*8060*/  UIADD3 UR20, UPT, UPT, UR38, UR62, URZ ;  /* 0x0000003e26147290 */ /* 0x000fe2000fffe0ff */
[----:B------:R-:W-:Y:S02]  /*8070*/  SEL R3, RZ, 0x1, P1 ;  /* 0x00000001ff037807 */ /* 0x000fe40000800000 */
[----:B------:R-:W-:Y:S02]  /*8080*/  LOP3.LUT R91, R91, R0, RZ, 0x3c, !PT ;  /* 0x000000005b5b7212 */ /* 0x000fe400078e3cff */
[----:B------:R-:W-:Y:S02]  /*8090*/  LOP3.LUT R92, R92, R3, RZ, 0x3c, !PT ;  /* 0x000000035c5c7212 */ /* 0x000fe400078e3cff */
[----:B------:R-:W-:Y:S02]  /*80a0*/  SEL R87, R87, RZ, P0 ;  /* 0x000000ff57577207 */ /* 0x000fe40000000000 */
[----:B------:R-:W-:Y:S01]  /*80b0*/  SEL R36, R70, RZ, P1 ;  /* 0x000000ff46247207 */ /* 0x000fe20000800000 */
[----:B------:R-:W-:Y:S01]  /*80c0*/  UMOV UR36, UR58 ;  /* 0x0000003a00247c82 */ /* 0x000fe20008000000 */
[----:B------:R-:W-:Y:S05]  /*80d0*/  BRA.U UP0, `(.L_x_125) ;  /* 0xffffffd500987547 */ /* 0x000fea000b83ffff */
[----:B------:R-:W-:Y:S05]  /*80e0*/  EXIT ;  /* 0x000000000000794d */ /* 0x000fea0003800000 */
.L_x_25:
[----:B-1----:R1:W3:Y:S02]  /*80f0*/  SYNCS.PHASECHK.TRANS64.TRYWAIT P0, [R0+URZ+0x1b0], R3 ;  /* 0x0001b003000075a7 */ /* 0x0022e400080011ff */
[----:B---3--:R-:W-:Y:S05]  /*8100*/  @!P0 NANOSLEEP.SYNCS 0x989680 ;  /* 0x009896800000895d */ /* 0x008fea0003900000 */
[----:B------:R-:W3:Y:S02]  /*8110*/  @!P0 SYNCS.PHASECHK.TRANS64 P0, [R0+URZ+0x1b0], R3 ;  /* 0x0001b003000085a7 */ /* 0x000ee400080010ff */
[----:B---3--:R-:W-:Y:S05]  /*8120*/  @!P0 BRA `(.L_x_25) ;  /* 0xfffffffc00f08947 */ /* 0x008fea000383ffff */
[----:B------:R-:W-:Y:S05]  /*8130*/  BRA `(.L_x_126) ;  /* 0xffffff9800347947 */ /* 0x000fea000383ffff */
.L_x_28:
[----:B-1----:R-:W-:-:S07]  /*8140*/  MOV R0, UR33 ;  /* 0x0000002100007c02 */ /* 0x002fce0008000f00 */
.L_x_127:
[----:B-1----:R1:W3:Y:S02]  /*8150*/  SYNCS.PHASECHK.TRANS64.TRYWAIT P0, [R0+URZ+0x88], R3 ;  /* 0x00008803000075a7 */ /* 0x0022e400080011ff */
[----:B---3--:R-:W-:Y:S05]  /*8160*/  @!P0 NANOSLEEP.SYNCS 0x989680 ;  /* 0x009896800000895d */ /* 0x008fea0003900000 */
[----:B------:R-:W3:Y:S02]  /*8170*/  @!P0 SYNCS.PHASECHK.TRANS64 P0, [R0+URZ+0x88], R3 ;  /* 0x00008803000085a7 */ /* 0x000ee400080010ff */
[----:B---3--:R-:W-:Y:S05]  /*8180*/  @!P0 BRA `(.L_x_127) ;  /* 0xfffffffc00f08947 */ /* 0x008fea000383ffff */
[----:B------:R-:W-:Y:S05]  /*8190*/  BRA `(.L_x_27) ;  /* 0xffffff9800747947 */ /* 0x000fea000383ffff */
.L_x_35:
[----:B-1----:R-:W-:-:S07]  /*81a0*/  MOV R0, UR9 ;  /* 0x0000000900007c02 */ /* 0x002fce0008000f00 */
.L_x_128:
[----:B-1----:R1:W3:Y:S02]  /*81b0*/  SYNCS.PHASECHK.TRANS64.TRYWAIT P0, [R0+URZ+0x88], R3 ;  /* 0x00008803000075a7 */ /* 0x0022e400080011ff */
[----:B---3--:R-:W-:Y:S05]  /*81c0*/  @!P0 NANOSLEEP.SYNCS 0x989680 ;  /* 0x009896800000895d */ /* 0x008fea0003900000 */
[----:B------:R-:W3:Y:S02]  /*81d0*/  @!P0 SYNCS.PHASECHK.TRANS64 P0, [R0+URZ+0x88], R3 ;  /* 0x00008803000085a7 */ /* 0x000ee400080010ff */
[----:B---3--:R-:W-:Y:S05]  /*81e0*/  @!P0 BRA `(.L_x_128) ;  /* 0xfffffffc00f08947 */ /* 0x008fea000383ffff */
[----:B------:R-:W-:Y:S05]  /*81f0*/  BRA `(.L_x_34) ;  /* 0xffffff9c00307947 */ /* 0x000fea000383ffff */
.L_x_40:
[----:B-1----:R1:W3:Y:S02]  /*8200*/  SYNCS.PHASECHK.TRANS64.TRYWAIT P0, [R3+URZ+0x140], R0 ;  /* 0x00014000030075a7 */ /* 0x0022e400080011ff */
[----:B---3--:R-:W-:Y:S05]  /*8210*/  @!P0 NANOSLEEP.SYNCS 0x989680 ;  /* 0x009896800000895d */ /* 0x008fea0003900000 */
[----:B------:R-:W3:Y:S02]  /*8220*/  @!P0 SYNCS.PHASECHK.TRANS64 P0, [R3+URZ+0x140], R0 ;  /* 0x00014000030085a7 */ /* 0x000ee400080010ff */
[----:B---3--:R-:W-:Y:S05]  /*8230*/  @!P0 BRA `(.L_x_40) ;  /* 0xfffffffc00f08947 */ /* 0x008fea000383ffff */
[----:B------:R-:W-:Y:S05]  /*8240*/  BRA `(.L_x_129) ;  /* 0xffffff9c00d07947 */ /* 0x000fea000383ffff */
.L_x_44:
[----:B-1----:R-:W-:-:S07]  /*8250*/  MOV R0, UR4 ;  /* 0x0000000400007c02 */ /* 0x002fce0008000f00 */
.L_x_130:
[----:B-1----:R1:W3:Y:S02]  /*8260*/  SYNCS.PHASECHK.TRANS64.TRYWAIT P0, [R0+URZ], R3 ;  /* 0x00000003000075a7 */ /* 0x0022e400080011ff */
[----:B---3--:R-:W-:Y:S05]  /*8270*/  @!P0 NANOSLEEP.SYNCS 0x989680 ;  /* 0x009896800000895d */ /* 0x008fea0003900000 */
[----:B------:R-:W3:Y:S02]  /*8280*/  @!P0 SYNCS.PHASECHK.TRANS64 P0, [R0+URZ], R3 ;  /* 0x00000003000085a7 */ /* 0x000ee400080010ff */
[----:B---3--:R-:W-:Y:S05]  /*8290*/  @!P0 BRA `(.L_x_130) ;  /* 0xfffffffc00f08947 */ /* 0x008fea000383ffff */
[----:B------:R-:W-:Y:S05]  /*82a0*/  BRA `(.L_x_131) ;  /* 0xffffffa400747947 */ /* 0x000fea000383ffff */
.L_x_45:
[----:B------:R-:W-:-:S07]  /*82b0*/  MOV R0, UR5 ;  /* 0x0000000500007c02 */ /* 0x000fce0008000f00 */
.L_x_132:
[----:B-1----:R1:W3:Y:S02]  /*82c0*/  SYNCS.PHASECHK.TRANS64.TRYWAIT P0, [R0+URZ], R3 ;  /* 0x00000003000075a7 */ /* 0x0022e400080011ff */
[----:B---3--:R-:W-:Y:S05]  /*82d0*/  @!P0 NANOSLEEP.SYNCS 0x989680 ;  /* 0x009896800000895d */ /* 0x008fea0003900000 */
[----:B------:R-:W3:Y:S02]  /*82e0*/  @!P0 SYNCS.PHASECHK.TRANS64 P0, [R0+URZ], R3 ;  /* 0x00000003000085a7 */ /* 0x000ee400080010ff */
[----:B---3--:R-:W-:Y:S05]  /*82f0*/  @!P0 BRA `(.L_x_132) ;  /* 0xfffffffc00f08947 */ /* 0x008fea000383ffff */
[----:B------:R-:W-:Y:S05]  /*8300*/  BRA `(.L_x_133) ;  /* 0xffffffa400807947 */ /* 0x000fea000383ffff */
.L_x_46:
[----:B------:R-:W-:-:S07]  /*8310*/  MOV R0, UR5 ;  /* 0x0000000500007c02 */ /* 0x000fce0008000f00 */
.L_x_134:
[----:B-1----:R1:W3:Y:S02]  /*8320*/  SYNCS.PHASECHK.TRANS64.TRYWAIT P0, [R0+URZ], R3 ;  /* 0x00000003000075a7 */ /* 0x0022e400080011ff */
[----:B---3--:R-:W-:Y:S05]  /*8330*/  @!P0 NANOSLEEP.SYNCS 0x989680 ;  /* 0x009896800000895d */ /* 0x008fea0003900000 */
[----:B------:R-:W3:Y:S02]  /*8340*/  @!P0 SYNCS.PHASECHK.TRANS64 P0, [R0+URZ], R3 ;  /* 0x00000003000085a7 */ /* 0x000ee400080010ff */
[----:B---3--:R-:W-:Y:S05]  /*8350*/  @!P0 BRA `(.L_x_134) ;  /* 0xfffffffc00f08947 */ /* 0x008fea000383ffff */
[----:B------:R-:W-:Y:S05]  /*8360*/  BRA `(.L_x_135) ;  /* 0xffffffa4008c7947 */ /* 0x000fea000383ffff */
.L_x_47:
[----:B------:R-:W-:-:S07]  /*8370*/  MOV R0, UR5 ;  /* 0x0000000500007c02 */ /* 0x000fce0008000f00 */
.L_x_136:
[----:B-1----:R1:W3:Y:S02]  /*8380*/  SYNCS.PHASECHK.TRANS64.TRYWAIT P0, [R0+URZ], R3 ;  /* 0x00000003000075a7 */ /* 0x0022e400080011ff */
[----:B---3--:R-:W-:Y:S05]  /*8390*/  @!P0 NANOSLEEP.SYNCS 0x989680 ;  /* 0x009896800000895d */ /* 0x008fea0003900000 */
[----:B------:R-:W3:Y:S02]  /*83a0*/  @!P0 SYNCS.PHASECHK.TRANS64 P0, [R0+URZ], R3 ;  /* 0x00000003000085a7 */ /* 0x000ee400080010ff */
[----:B---3--:R-:W-:Y:S05]  /*83b0*/  @!P0 BRA `(.L_x_136) ;  /* 0xfffffffc00f08947 */ /* 0x008fea000383ffff */
[----:B------:R-:W-:Y:S05]  /*83c0*/  BRA `(.L_x_137) ;  /* 0xffffffa400987947 */ /* 0x000fea000383ffff */
.L_x_48:
[----:B------:R-:W-:-:S07]  /*83d0*/  MOV R0, UR5 ;  /* 0x0000000500007c02 */ /* 0x000fce0008000f00 */
.L_x_138:
[----:B-1----:R1:W3:Y:S02]  /*83e0*/  SYNCS.PHASECHK.TRANS64.TRYWAIT P0, [R0+URZ], R3 ;  /* 0x00000003000075a7 */ /* 0x0022e400080011ff */
[----:B---3--:R-:W-:Y:S05]  /*83f0*/  @!P0 NANOSLEEP.SYNCS 0x989680 ;  /* 0x009896800000895d */ /* 0x008fea0003900000 */
[----:B------:R-:W3:Y:S02]  /*8400*/  @!P0 SYNCS.PHASECHK.TRANS64 P0, [R0+URZ], R3 ;  /* 0x00000003000085a7 */ /* 0x000ee400080010ff */
[----:B---3--:R-:W-:Y:S05]  /*8410*/  @!P0 BRA `(.L_x_138) ;  /* 0xfffffffc00f08947 */ /* 0x008fea000383ffff */
[----:B------:R-:W-:Y:S05]  /*8420*/  BRA `(.L_x_139) ;  /* 0xffffffa400a47947 */ /* 0x000fea000383ffff */
.L_x_49:
[----:B------:R-:W-:-:S07]  /*8430*/  MOV R0, UR5 ;  /* 0x0000000500007c02 */ /* 0x000fce0008000f00 */
.L_x_140:
[----:B-1----:R1:W3:Y:S02]  /*8440*/  SYNCS.PHASECHK.TRANS64.TRYWAIT P0, [R0+URZ], R3 ;  /* 0x00000003000075a7 */ /* 0x0022e400080011ff */
[----:B---3--:R-:W-:Y:S05]  /*8450*/  @!P0 NANOSLEEP.SYNCS 0x989680 ;  /* 0x009896800000895d */ /* 0x008fea0003900000 */
[----:B------:R-:W3:Y:S02]  /*8460*/  @!P0 SYNCS.PHASECHK.TRANS64 P0, [R0+URZ], R3 ;  /* 0x00000003000085a7 */ /* 0x000ee400080010ff */
[----:B---3--:R-:W-:Y:S05]  /*8470*/  @!P0 BRA `(.L_x_140) ;  /* 0xfffffffc00f08947 */ /* 0x008fea000383ffff */
[----:B------:R-:W-:Y:S05]  /*8480*/  BRA `(.L_x_141) ;  /* 0xffffffa400b07947 */ /* 0x000fea000383ffff */
.L_x_50:
[----:B------:R-:W-:-:S07]  /*8490*/  MOV R0, UR5 ;  /* 0x0000000500007c02 */ /* 0x000fce0008000f00 */
.L_x_142:
[----:B-1----:R1:W3:Y:S02]  /*84a0*/  SYNCS.PHASECHK.TRANS64.TRYWAIT P0, [R0+URZ], R3 ;  /* 0x00000003000075a7 */ /* 0x0022e400080011ff */
[----:B---3--:R-:W-:Y:S05]  /*84b0*/  @!P0 NANOSLEEP.SYNCS 0x989680 ;  /* 0x009896800000895d */ /* 0x008fea0003900000 */
[----:B------:R-:W3:Y:S02]  /*84c0*/  @!P0 SYNCS.PHASECHK.TRANS64 P0, [R0+URZ], R3 ;  /* 0x00000003000085a7 */ /* 0x000ee400080010ff */
[----:B---3--:R-:W-:Y:S05]  /*84d0*/  @!P0 BRA `(.L_x_142) ;  /* 0xfffffffc00f08947 */ /* 0x008fea000383ffff */
[----:B------:R-:W-:Y:S05]  /*84e0*/  BRA `(.L_x_143) ;  /* 0xffffffa400bc7947 */ /* 0x000fea000383ffff */
.L_x_51:
[----:B------:R-:W-:-:S07]  /*84f0*/  MOV R0, UR5 ;  /* 0x0000000500007c02 */ /* 0x000fce0008000f00 */
.L_x_144:
[----:B-1----:R1:W3:Y:S02]  /*8500*/  SYNCS.PHASECHK.TRANS64.TRYWAIT P0, [R0+URZ], R3 ;  /* 0x00000003000075a7 */ /* 0x0022e400080011ff */
[----:B---3--:R-:W-:Y:S05]  /*8510*/  @!P0 NANOSLEEP.SYNCS 0x989680 ;  /* 0x009896800000895d */ /* 0x008fea0003900000 */
[----:B------:R-:W3:Y:S02]  /*8520*/  @!P0 SYNCS.PHASECHK.TRANS64 P0, [R0+URZ], R3 ;  /* 0x00000003000085a7 */ /* 0x000ee400080010ff */
[----:B---3--:R-:W-:Y:S05]  /*8530*/  @!P0 BRA `(.L_x_144) ;  /* 0xfffffffc00f08947 */ /* 0x008fea000383ffff */
[----:B------:R-:W-:Y:S05]  /*8540*/  BRA `(.L_x_145) ;  /* 0xffffffa400c87947 */ /* 0x000fea000383ffff */
.L_x_52:
[----:B------:R-:W-:-:S07]  /*8550*/  MOV R0, UR5 ;  /* 0x0000000500007c02 */ /* 0x000fce0008000f00 */
.L_x_146:
[----:B-1----:R1:W3:Y:S02]  /*8560*/  SYNCS.PHASECHK.TRANS64.TRYWAIT P0, [R0+URZ], R3 ;  /* 0x00000003000075a7 */ /* 0x0022e400080011ff */
[----:B---3--:R-:W-:Y:S05]  /*8570*/  @!P0 NANOSLEEP.SYNCS 0x989680 ;  /* 0x009896800000895d */ /* 0x008fea0003900000 */
[----:B------:R-:W3:Y:S02]  /*8580*/  @!P0 SYNCS.PHASECHK.TRANS64 P0, [R0+URZ], R3 ;  /* 0x00000003000085a7 */ /* 0x000ee400080010ff */
[----:B---3--:R-:W-:Y:S05]  /*8590*/  @!P0 BRA `(.L_x_146) ;  /* 0xfffffffc00f08947 */ /* 0x008fea000383ffff */
[----:B------:R-:W-:Y:S05]  /*85a0*/  BRA `(.L_x_147) ;  /* 0xffffffa400d47947 */ /* 0x000fea000383ffff */
.L_x_53:
[----:B------:R-:W-:-:S07]  /*85b0*/  MOV R0, UR5 ;  /* 0x0000000500007c02 */ /* 0x000fce0008000f00 */
.L_x_148:
[----:B-1----:R1:W3:Y:S02]  /*85c0*/  SYNCS.PHASECHK.TRANS64.TRYWAIT P0, [R0+URZ], R3 ;  /* 0x00000003000075a7 */ /* 0x0022e400080011ff */
[----:B---3--:R-:W-:Y:S05]  /*85d0*/  @!P0 NANOSLEEP.SYNCS 0x989680 ;  /* 0x009896800000895d */ /* 0x008fea0003900000 */
[----:B------:R-:W3:Y:S02]  /*85e0*/  @!P0 SYNCS.PHASECHK.TRANS64 P0, [R0+URZ], R3 ;  /* 0x00000003000085a7 */ /* 0x000ee400080010ff */
[----:B---3--:R-:W-:Y:S05]  /*85f0*/  @!P0 BRA `(.L_x_148) ;  /* 0xfffffffc00f08947 */ /* 0x008fea000383ffff */
[----:B------:R-:W-:Y:S05]  /*8600*/  BRA `(.L_x_149) ;  /* 0xffffffa400e07947 */ /* 0x000fea000383ffff */
.L_x_54:
[----:B------:R-:W-:-:S07]  /*8610*/  MOV R0, UR5 ;  /* 0x0000000500007c02 */ /* 0x000fce0008000f00 */
.L_x_150:
[----:B-1----:R1:W3:Y:S02]  /*8620*/  SYNCS.PHASECHK.TRANS64.TRYWAIT P0, [R0+URZ], R3 ;  /* 0x00000003000075a7 */ /* 0x0022e400080011ff */
[----:B---3--:R-:W-:Y:S05]  /*8630*/  @!P0 NANOSLEEP.SYNCS 0x989680 ;  /* 0x009896800000895d */ /* 0x008fea0003900000 */
[----:B------:R-:W3:Y:S02]  /*8640*/  @!P0 SYNCS.PHASECHK.TRANS64 P0, [R0+URZ], R3 ;  /* 0x00000003000085a7 */ /* 0x000ee400080010ff */
[----:B---3--:R-:W-:Y:S05]  /*8650*/  @!P0 BRA `(.L_x_150) ;  /* 0xfffffffc00f08947 */ /* 0x008fea000383ffff */
[----:B------:R-:W-:Y:S05]  /*8660*/  BRA `(.L_x_151) ;  /* 0xffffffa400ec7947 */ /* 0x000fea000383ffff */
.L_x_55:
[----:B------:R-:W-:-:S07]  /*8670*/  MOV R0, UR5 ;  /* 0x0000000500007c02 */ /* 0x000fce0008000f00 */
.L_x_152:
[----:B-1----:R1:W3:Y:S02]  /*8680*/  SYNCS.PHASECHK.TRANS64.TRYWAIT P0, [R0+URZ], R3 ;  /* 0x00000003000075a7 */ /* 0x0022e400080011ff */
[----:B---3--:R-:W-:Y:S05]  /*8690*/  @!P0 NANOSLEEP.SYNCS 0x989680 ;  /* 0x009896800000895d */ /* 0x008fea0003900000 */
[----:B------:R-:W3:Y:S02]  /*86a0*/  @!P0 SYNCS.PHASECHK.TRANS64 P0, [R0+URZ], R3 ;  /* 0x00000003000085a7 */ /* 0x000ee400080010ff */
[----:B---3--:R-:W-:Y:S05]  /*86b0*/  @!P0 BRA `(.L_x_152) ;  /* 0xfffffffc00f08947 */ /* 0x008fea000383ffff */
[----:B------:R-:W-:Y:S05]  /*86c0*/  BRA `(.L_x_153) ;  /* 0xffffffa400f87947 */ /* 0x000fea000383ffff */
.L_x_56:
[----:B------:R-:W-:-:S07]  /*86d0*/  MOV R0, UR5 ;  /* 0x0000000500007c02 */ /* 0x000fce0008000f00 */
.L_x_154:
[----:B-1----:R1:W3:Y:S02]  /*86e0*/  SYNCS.PHASECHK.TRANS64.TRYWAIT P0, [R0+URZ], R3 ;  /* 0x00000003000075a7 */ /* 0x0022e400080011ff */
[----:B---3--:R-:W-:Y:S05]  /*86f0*/  @!P0 NANOSLEEP.SYNCS 0x989680 ;  /* 0x009896800000895d */ /* 0x008fea0003900000 */
[----:B------:R-:W3:Y:S02]  /*8700*/  @!P0 SYNCS.PHASECHK.TRANS64 P0, [R0+URZ], R3 ;  /* 0x00000003000085a7 */ /* 0x000ee400080010ff */
[----:B---3--:R-:W-:Y:S05]  /*8710*/  @!P0 BRA `(.L_x_154) ;  /* 0xfffffffc00f08947 */ /* 0x008fea000383ffff */
[----:B------:R-:W-:Y:S05]  /*8720*/  BRA `(.L_x_155) ;  /* 0xffffffa800047947 */ /* 0x000fea000383ffff */
.L_x_57:
[----:B------:R-:W-:-:S07]  /*8730*/  MOV R0, UR5 ;  /* 0x0000000500007c02 */ /* 0x000fce0008000f00 */
.L_x_156:
[----:B-1----:R1:W3:Y:S02]  /*8740*/  SYNCS.PHASECHK.TRANS64.TRYWAIT P0, [R0+URZ], R3 ;  /* 0x00000003000075a7 */ /* 0x0022e400080011ff */
[----:B---3--:R-:W-:Y:S05]  /*8750*/  @!P0 NANOSLEEP.SYNCS 0x989680 ;  /* 0x009896800000895d */ /* 0x008fea0003900000 */
[----:B------:R-:W3:Y:S02]  /*8760*/  @!P0 SYNCS.PHASECHK.TRANS64 P0, [R0+URZ], R3 ;  /* 0x00000003000085a7 */ /* 0x000ee400080010ff */
[----:B---3--:R-:W-:Y:S05]  /*8770*/  @!P0 BRA `(.L_x_156) ;  /* 0xfffffffc00f08947 */ /* 0x008fea000383ffff */
[----:B------:R-:W-:Y:S05]  /*8780*/  BRA `(.L_x_157) ;  /* 0xffffffa800107947 */ /* 0x000fea000383ffff */
.L_x_58:
[----:B------:R-:W-:-:S07]  /*8790*/  MOV R0, UR5 ;  /* 0x0000000500007c02 */ /* 0x000fce0008000f00 */
.L_x_158:
[----:B-1----:R1:W3:Y:S02]  /*87a0*/  SYNCS.PHASECHK.TRANS64.TRYWAIT P0, [R0+URZ], R3 ;  /* 0x00000003000075a7 */ /* 0x0022e400080011ff */
[----:B---3--:R-:W-:Y:S05]  /*87b0*/  @!P0 NANOSLEEP.SYNCS 0x989680 ;  /* 0x009896800000895d */ /* 0x008fea0003900000 */
[----:B------:R-:W3:Y:S02]  /*87c0*/  @!P0 SYNCS.PHASECHK.TRANS64 P0, [R0+URZ], R3 ;  /* 0x00000003000085a7 */ /* 0x000ee400080010ff */
[----:B---3--:R-:W-:Y:S05]  /*87d0*/  @!P0 BRA `(.L_x_158) ;  /* 0xfffffffc00f08947 */ /* 0x008fea000383ffff */
[----:B------:R-:W-:Y:S05]  /*87e0*/  BRA `(.L_x_159) ;  /* 0xffffffa8001c7947 */ /* 0x000fea000383ffff */
.L_x_59:
[----:B------:R-:W-:-:S07]  /*87f0*/  MOV R0, UR5 ;  /* 0x0000000500007c02 */ /* 0x000fce0008000f00 */
.L_x_160:
[----:B-1----:R1:W3:Y:S02]  /*8800*/  SYNCS.PHASECHK.TRANS64.TRYWAIT P0, [R0+URZ], R3 ;  /* 0x00000003000075a7 */ /* 0x0022e400080011ff */
[----:B---3--:R-:W-:Y:S05]  /*8810*/  @!P0 NANOSLEEP.SYNCS 0x989680 ;  /* 0x009896800000895d */ /* 0x008fea0003900000 */
[----:B------:R-:W3:Y:S02]  /*8820*/  @!P0 SYNCS.PHASECHK.TRANS64 P0, [R0+URZ], R3 ;  /* 0x00000003000085a7 */ /* 0x000ee400080010ff */
[----:B---3--:R-:W-:Y:S05]  /*8830*/  @!P0 BRA `(.L_x_160) ;  /* 0xfffffffc00f08947 */ /* 0x008fea000383ffff */
[----:B------:R-:W-:Y:S05]  /*8840*/  BRA `(.L_x_161) ;  /* 0xffffffa800287947 */ /* 0x000fea000383ffff */
.L_x_62:
[----:B--2---:R2:W3:Y:S02]  /*8850*/  SYNCS.PHASECHK.TRANS64.TRYWAIT P0, [R2+URZ+0x1a0], R5 ;  /* 0x0001a005020075a7 */ /* 0x0044e400080011ff */
[----:B---3--:R-:W-:Y:S05]  /*8860*/  @!P0 NANOSLEEP.SYNCS 0x989680 ;  /* 0x009896800000895d */ /* 0x008fea0003900000 */
[----:B------:R-:W3:Y:S02]  /*8870*/  @!P0 SYNCS.PHASECHK.TRANS64 P0, [R2+URZ+0x1a0], R5 ;  /* 0x0001a005020085a7 */ /* 0x000ee400080010ff */
[----:B---3--:R-:W-:Y:S05]  /*8880*/  @!P0 BRA `(.L_x_62) ;  /* 0xfffffffc00f08947 */ /* 0x008fea000383ffff */
[----:B------:R-:W-:Y:S05]  /*8890*/  BRA `(.L_x_162) ;  /* 0xffffffa8008c7947 */ /* 0x000fea000383ffff */
.L_x_63:
[----:B------:R-:W-:-:S07]  /*88a0*/  MOV R2, UR4 ;  /* 0x0000000400027c02 */ /* 0x000fce0008000f00 */
.L_x_163:
[----:B--2---:R2:W3:Y:S02]  /*88b0*/  SYNCS.PHASECHK.TRANS64.TRYWAIT P0, [R2+URZ+0x150], R5 ;  /* 0x00015005020075a7 */ /* 0x0044e400080011ff */
[----:B---3--:R-:W-:Y:S05]  /*88c0*/  @!P0 NANOSLEEP.SYNCS 0x989680 ;  /* 0x009896800000895d */ /* 0x008fea0003900000 */
[----:B------:R-:W3:Y:S02]  /*88d0*/  @!P0 SYNCS.PHASECHK.TRANS64 P0, [R2+URZ+0x150], R5 ;  /* 0x00015005020085a7 */ /* 0x000ee400080010ff */
[----:B---3--:R-:W-:Y:S05]  /*88e0*/  @!P0 BRA `(.L_x_163) ;  /* 0xfffffffc00f08947 */ /* 0x008fea000383ffff */
[----:B------:R-:W-:Y:S05]  /*88f0*/  BRA `(.L_x_164) ;  /* 0xffffffa8009c7947 */ /* 0x000fea000383ffff */
.L_x_64:
[----:B--2---:R2:W3:Y:S02]  /*8900*/  SYNCS.PHASECHK.TRANS64.TRYWAIT P1, [R2+URZ+0x140], R5 ;  /* 0x00014005020075a7 */ /* 0x0044e400080211ff */
[----:B---3--:R-:W-:Y:S05]  /*8910*/  @!P1 NANOSLEEP.SYNCS 0x989680 ;  /* 0x009896800000995d */ /* 0x008fea0003900000 */
[----:B------:R-:W3:Y:S02]  /*8920*/  @!P1 SYNCS.PHASECHK.TRANS64 P1, [R2+URZ+0x140], R5 ;  /* 0x00014005020095a7 */ /* 0x000ee400080210ff */
[----:B---3--:R-:W-:Y:S05]  /*8930*/  @!P1 BRA `(.L_x_64) ;  /* 0xfffffffc00f09947 */ /* 0x008fea000383ffff */
[----:B------:R-:W-:Y:S05]  /*8940*/  BRA `(.L_x_165) ;  /* 0xffffffa800cc7947 */ /* 0x000fea000383ffff */
.L_x_67:
[----:B------:R-:W-:-:S07]  /*8950*/  MOV R0, UR4 ;  /* 0x0000000400007c02 */ /* 0x000fce0008000f00 */
.L_x_166:
[----:B--2---:R2:W3:Y:S02]  /*8960*/  SYNCS.PHASECHK.TRANS64.TRYWAIT P0, [R0+URZ+0x150], R3 ;  /* 0x00015003000075a7 */ /* 0x0044e400080011ff */
[----:B---3--:R-:W-:Y:S05]  /*8970*/  @!P0 NANOSLEEP.SYNCS 0x989680 ;  /* 0x009896800000895d */ /* 0x008fea0003900000 */
[----:B------:R-:W3:Y:S02]  /*8980*/  @!P0 SYNCS.PHASECHK.TRANS64 P0, [R0+URZ+0x150], R3 ;  /* 0x00015003000085a7 */ /* 0x000ee400080010ff */
[----:B---3--:R-:W-:Y:S05]  /*8990*/  @!P0 BRA `(.L_x_166) ;  /* 0xfffffffc00f08947 */ /* 0x008fea000383ffff */
[----:B------:R-:W-:Y:S05]  /*89a0*/  BRA `(.L_x_66) ;  /* 0xffffffac00207947 */ /* 0x000fea000383ffff */
.L_x_74:
[----:B-1----:R1:W2:Y:S02]  /*89b0*/  SYNCS.PHASECHK.TRANS64.TRYWAIT P1, [R0+URZ+0x140], R5 ;  /* 0x00014005000075a7 */ /* 0x0022a400080211ff */
[----:B--2---:R-:W-:Y:S05]  /*89c0*/  @!P1 NANOSLEEP.SYNCS 0x989680 ;  /* 0x009896800000995d */ /* 0x004fea0003900000 */
[----:B------:R-:W2:Y:S02]  /*89d0*/  @!P1 SYNCS.PHASECHK.TRANS64 P1, [R0+URZ+0x140], R5 ;  /* 0x00014005000095a7 */ /* 0x000ea400080210ff */
[----:B--2---:R-:W-:Y:S05]  /*89e0*/  @!P1 BRA `(.L_x_74) ;  /* 0xfffffffc00f09947 */ /* 0x004fea000383ffff */
[----:B------:R-:W-:Y:S05]  /*89f0*/  BRA `(.L_x_167) ;  /* 0xffffffb000887947 */ /* 0x000fea000383ffff */
.L_x_75:
[----:B------:R-:W-:-:S07]  /*8a00*/  MOV R3, UR23 ;  /* 0x0000001700037c02 */ /* 0x000fce0008000f00 */
.L_x_168:
[----:B-1----:R1:W2:Y:S02]  /*8a10*/  SYNCS.PHASECHK.TRANS64.TRYWAIT P0, [R3+URZ+0x180], R0 ;  /* 0x00018000030075a7 */ /* 0x0022a400080011ff */
[----:B--2---:R-:W-:Y:S05]  /*8a20*/  @!P0 NANOSLEEP.SYNCS 0x989680 ;  /* 0x009896800000895d */ /* 0x004fea0003900000 */
[----:B------:R-:W2:Y:S02]  /*8a30*/  @!P0 SYNCS.PHASECHK.TRANS64 P0, [R3+URZ+0x180], R0 ;  /* 0x00018000030085a7 */ /* 0x000ea400080010ff */
[----:B--2---:R-:W-:Y:S05]  /*8a40*/  @!P0 BRA `(.L_x_168) ;  /* 0xfffffffc00f08947 */ /* 0x004fea000383ffff */
[----:B------:R-:W-:Y:S05]  /*8a50*/  BRA `(.L_x_169) ;  /* 0xffffffb000d87947 */ /* 0x000fea000383ffff */
.L_x_78:
[----:B------:R-:W-:Y:S07]  /*8a60*/  MOV R0, UR5 ;  /* 0x0000000500007c02 */ /* 0x000fee0008000f00 */
.L_x_170:
[----:B-1----:R1:W2:Y:S02]  /*8a70*/  SYNCS.PHASECHK.TRANS64.TRYWAIT P0, [R0+URZ], R3 ;  /* 0x00000003000075a7 */ /* 0x0022a400080011ff */
[----:B--2---:R-:W-:Y:S05]  /*8a80*/  @!P0 NANOSLEEP.SYNCS 0x989680 ;  /* 0x009896800000895d */ /* 0x004fea0003900000 */
[----:B------:R-:W2:Y:S02]  /*8a90*/  @!P0 SYNCS.PHASECHK.TRANS64 P0, [R0+URZ], R3 ;  /* 0x00000003000085a7 */ /* 0x000ea400080010ff */
[----:B--2---:R-:W-:Y:S05]  /*8aa0*/  @!P0 BRA `(.L_x_170) ;  /* 0xfffffffc00f08947 */ /* 0x004fea000383ffff */
[----:B------:R-:W-:Y:S05]  /*8ab0*/  BRA `(.L_x_77) ;  /* 0xffffffb000f47947 */ /* 0x000fea000383ffff */
.L_x_81:
[----:B------:R-:W-:-:S07]  /*8ac0*/  MOV R0, UR4 ;  /* 0x0000000400007c02 */ /* 0x000fce0008000f00 */
.L_x_171:
[----:B--2---:R2:W4:Y:S02]  /*8ad0*/  SYNCS.PHASECHK.TRANS64.TRYWAIT P0, [R0+URZ], R3 ;  /* 0x00000003000075a7 */ /* 0x00452400080011ff */
[----:B----4-:R-:W-:Y:S05]  /*8ae0*/  @!P0 NANOSLEEP.SYNCS 0x989680 ;  /* 0x009896800000895d */ /* 0x010fea0003900000 */
[----:B------:R-:W4:Y:S02]  /*8af0*/  @!P0 SYNCS.PHASECHK.TRANS64 P0, [R0+URZ], R3 ;  /* 0x00000003000085a7 */ /* 0x000f2400080010ff */
[----:B----4-:R-:W-:Y:S05]  /*8b00*/  @!P0 BRA `(.L_x_171) ;  /* 0xfffffffc00f08947 */ /* 0x010fea000383ffff */
[----:B------:R-:W-:Y:S05]  /*8b10*/  BRA `(.L_x_172) ;  /* 0xffffffb400a87947 */ /* 0x000fea000383ffff */
.L_x_82:
[----:B------:R-:W-:-:S07]  /*8b20*/  MOV R0, UR5 ;  /* 0x0000000500007c02 */ /* 0x000fce0008000f00 */
.L_x_173:
[----:B-1----:R1:W2:Y:S02]  /*8b30*/  SYNCS.PHASECHK.TRANS64.TRYWAIT P0, [R0+URZ], R3 ;  /* 0x00000003000075a7 */ /* 0x0022a400080011ff */
[----:B--2---:R-:W-:Y:S05]  /*8b40*/  @!P0 NANOSLEEP.SYNCS 0x989680 ;  /* 0x009896800000895d */ /* 0x004fea0003900000 */
[----:B------:R-:W2:Y:S02]  /*8b50*/  @!P0 SYNCS.PHASECHK.TRANS64 P0, [R0+URZ], R3 ;  /* 0x00000003000085a7 */ /* 0x000ea400080010ff */
[----:B--2---:R-:W-:Y:S05]  /*8b60*/  @!P0 BRA `(.L_x_173) ;  /* 0xfffffffc00f08947 */ /* 0x004fea000383ffff */
[----:B------:R-:W-:Y:S05]  /*8b70*/  BRA `(.L_x_174) ;  /* 0xffffffb400b47947 */ /* 0x000fea000383ffff */
.L_x_83:
[----:B------:R-:W-:-:S07]  /*8b80*/  MOV R0, UR5 ;  /* 0x0000000500007c02 */ /* 0x000fce0008000f00 */
.L_x_175:
[----:B-1----:R1:W2:Y:S02]  /*8b90*/  SYNCS.PHASECHK.TRANS64.TRYWAIT P0, [R0+URZ], R3 ;  /* 0x00000003000075a7 */ /* 0x0022a400080011ff */
[----:B--2---:R-:W-:Y:S05]  /*8ba0*/  @!P0 NANOSLEEP.SYNCS 0x989680 ;  /* 0x009896800000895d */ /* 0x004fea0003900000 */
[----:B------:R-:W2:Y:S02]  /*8bb0*/  @!P0 SYNCS.PHASECHK.TRANS64 P0, [R0+URZ], R3 ;  /* 0x00000003000085a7 */ /* 0x000ea400080010ff */
[----:B--2---:R-:W-:Y:S05]  /*8bc0*/  @!P0 BRA `(.L_x_175) ;  /* 0xfffffffc00f08947 */ /* 0x004fea000383ffff */
[----:B------:R-:W-:Y:S05]  /*8bd0*/  BRA `(.L_x_176) ;  /* 0xffffffb400c07947 */ /* 0x000fea000383ffff */
.L_x_84:
[----:B------:R-:W-:-:S07]  /*8be0*/  MOV R0, UR4 ;  /* 0x0000000400007c02 */ /* 0x000fce0008000f00 */
.L_x_177:
[----:B-1----:R1:W2:Y:S02]  /*8bf0*/  SYNCS.PHASECHK.TRANS64.TRYWAIT P0, [R0+URZ], R3 ;  /* 0x00000003000075a7 */ /* 0x0022a400080011ff */
[----:B--2---:R-:W-:Y:S05]  /*8c00*/  @!P0 NANOSLEEP.SYNCS 0x989680 ;  /* 0x009896800000895d */ /* 0x004fea0003900000 */
[----:B------:R-:W2:Y:S02]  /*8c10*/  @!P0 SYNCS.PHASECHK.TRANS64 P0, [R0+URZ], R3 ;  /* 0x00000003000085a7 */ /* 0x000ea400080010ff */
[----:B--2---:R-:W-:Y:S05]  /*8c20*/  @!P0 BRA `(.L_x_177) ;  /* 0xfffffffc00f08947 */ /* 0x004fea000383ffff */
[----:B------:R-:W-:Y:S05]  /*8c30*/  BRA `(.L_x_178) ;  /* 0xffffffb400cc7947 */ /* 0x000fea000383ffff */
.L_x_89:
[----:B-1----:R1:W2:Y:S02]  /*8c40*/  SYNCS.PHASECHK.TRANS64.TRYWAIT P0, [R8+URZ+0x140], R5 ;  /* 0x00014005080075a7 */ /* 0x0022a400080011ff */
[----:B--2---:R-:W-:Y:S05]  /*8c50*/  @!P0 NANOSLEEP.SYNCS 0x989680 ;  /* 0x009896800000895d */ /* 0x004fea0003900000 */
[----:B------:R-:W2:Y:S02]  /*8c60*/  @!P0 SYNCS.PHASECHK.TRANS64 P0, [R8+URZ+0x140], R5 ;  /* 0x00014005080085a7 */ /* 0x000ea400080010ff */
[----:B--2---:R-:W-:Y:S05]  /*8c70*/  @!P0 BRA `(.L_x_89) ;  /* 0xfffffffc00f08947 */ /* 0x004fea000383ffff */
[----:B------:R-:W-:Y:S05]  /*8c80*/  BRA `(.L_x_179) ;  /* 0xffffffbc00007947 */ /* 0x000fea000383ffff */
.L_x_92:
[----:B------:R-:W-:Y:S07]  /*8c90*/  MOV R0, UR21 ;  /* 0x0000001500007c02 */ /* 0x000fee0008000f00 */
.L_x_180:
[----:B-1----:R1:W2:Y:S02]  /*8ca0*/  SYNCS.PHASECHK.TRANS64.TRYWAIT P1, [R0+URZ+0x138], R5 ;  /* 0x00013805000075a7 */ /* 0x0022a400080211ff */
[----:B--2---:R-:W-:Y:S05]  /*8cb0*/  @!P1 NANOSLEEP.SYNCS 0x989680 ;  /* 0x009896800000995d */ /* 0x004fea0003900000 */
[----:B------:R-:W2:Y:S02]  /*8cc0*/  @!P1 SYNCS.PHASECHK.TRANS64 P1, [R0+URZ+0x138], R5 ;  /* 0x00013805000095a7 */ /* 0x000ea400080210ff */
[----:B--2---:R-:W-:Y:S05]  /*8cd0*/  @!P1 BRA `(.L_x_180) ;  /* 0xfffffffc00f09947 */ /* 0x004fea000383ffff */
[----:B------:R-:W-:Y:S05]  /*8ce0*/  BRA `(.L_x_91) ;  /* 0xffffffc0007c7947 */ /* 0x000fea000383ffff */
.L_x_95:
[----:B-1----:R-:W-:Y:S07]  /*8cf0*/  MOV R5, UR21 ;  /* 0x0000001500057c02 */ /* 0x002fee0008000f00 */
.L_x_181:
[----:B-1----:R1:W2:Y:S02]  /*8d00*/  SYNCS.PHASECHK.TRANS64.TRYWAIT P0, [R5+URZ+0x120], R4 ;  /* 0x00012004050075a7 */ /* 0x0022a400080011ff */
[----:B--2---:R-:W-:Y:S05]  /*8d10*/  @!P0 NANOSLEEP.SYNCS 0x989680 ;  /* 0x009896800000895d */ /* 0x004fea0003900000 */
[----:B------:R-:W2:Y:S02]  /*8d20*/  @!P0 SYNCS.PHASECHK.TRANS64 P0, [R5+URZ+0x120], R4 ;  /* 0x00012004050085a7 */ /* 0x000ea400080010ff */
[----:B--2---:R-:W-:Y:S05]  /*8d30*/  @!P0 BRA `(.L_x_181) ;  /* 0xfffffffc00f08947 */ /* 0x004fea000383ffff */
[----:B------:R-:W-:Y:S05]  /*8d40*/  BRA `(.L_x_182) ;  /* 0xffffffc000d47947 */ /* 0x000fea000383ffff */
.L_x_96:
[----:B------:R-:W-:Y:S07]  /*8d50*/  MOV R5, UR21 ;  /* 0x0000001500057c02 */ /* 0x000fee0008000f00 */
.L_x_183:
[----:B-1----:R1:W2:Y:S02]  /*8d60*/  SYNCS.PHASECHK.TRANS64.TRYWAIT P0, [R5+URZ+0x128], R4 ;  /* 0x00012804050075a7 */ /* 0x0022a400080011ff */
[----:B--2---:R-:W-:Y:S05]  /*8d70*/  @!P0 NANOSLEEP.SYNCS 0x989680 ;  /* 0x009896800000895d */ /* 0x004fea0003900000 */
[----:B------:R-:W2:Y:S02]  /*8d80*/  @!P0 SYNCS.PHASECHK.TRANS64 P0, [R5+URZ+0x128], R4 ;  /* 0x00012804050085a7 */ /* 0x000ea400080010ff */
[----:B--2---:R-:W-:Y:S05]  /*8d90*/  @!P0 BRA `(.L_x_183) ;  /* 0xfffffffc00f08947 */ /* 0x004fea000383ffff */
[----:B------:R-:W-:Y:S05]  /*8da0*/  BRA `(.L_x_184) ;  /* 0xffffffc400147947 */ /* 0x000fea000383ffff */
.L_x_98:
[----:B------:R-:W-:-:S07]  /*8db0*/  MOV R0, UR21 ;  /* 0x0000001500007c02 */ /* 0x000fce0008000f00 */
.L_x_185:
[----:B-1----:R1:W2:Y:S02]  /*8dc0*/  SYNCS.PHASECHK.TRANS64.TRYWAIT P0, [R0+URZ+0x120], R3 ;  /* 0x00012003000075a7 */ /* 0x0022a400080011ff */
[----:B--2---:R-:W-:Y:S05]  /*8dd0*/  @!P0 NANOSLEEP.SYNCS 0x989680 ;  /* 0x009896800000895d */ /* 0x004fea0003900000 */
[----:B------:R-:W2:Y:S02]  /*8de0*/  @!P0 SYNCS.PHASECHK.TRANS64 P0, [R0+URZ+0x120], R3 ;  /* 0x00012003000085a7 */ /* 0x000ea400080010ff */
[----:B--2---:R-:W-:Y:S05]  /*8df0*/  @!P0 BRA `(.L_x_185) ;  /* 0xfffffffc00f08947 */ /* 0x004fea000383ffff */
[----:B------:R-:W-:Y:S05]  /*8e00*/  BRA `(.L_x_186) ;  /* 0xffffffc400847947 */ /* 0x000fea000383ffff */
.L_x_100:
[----:B-1----:R1:W2:Y:S02]  /*8e10*/  SYNCS.PHASECHK.TRANS64.TRYWAIT P0, [R3+URZ+0x140], R0 ;  /* 0x00014000030075a7 */ /* 0x0022a400080011ff */
[----:B--2---:R-:W-:Y:S05]  /*8e20*/  @!P0 NANOSLEEP.SYNCS 0x989680 ;  /* 0x009896800000895d */ /* 0x004fea0003900000 */
[----:B------:R-:W2:Y:S02]  /*8e30*/  @!P0 SYNCS.PHASECHK.TRANS64 P0, [R3+URZ+0x140], R0 ;  /* 0x00014000030085a7 */ /* 0x000ea400080010ff */
[----:B--2---:R-:W-:Y:S05]  /*8e40*/  @!P0 BRA `(.L_x_100) ;  /* 0xfffffffc00f08947 */ /* 0x004fea000383ffff */
[----:B------:R-:W-:Y:S05]  /*8e50*/  BRA `(.L_x_187) ;  /* 0xffffffc8004c7947 */ /* 0x000fea000383ffff */
.L_x_111:
[----:B--2---:R2:W1:Y:S02]  /*8e60*/  SYNCS.PHASECHK.TRANS64.TRYWAIT P1, [R2+URZ+0x110], R5 ;  /* 0x00011005020075a7 */ /* 0x00446400080211ff */
[----:B-1----:R-:W-:Y:S05]  /*8e70*/  @!P1 NANOSLEEP.SYNCS 0x989680 ;  /* 0x009896800000995d */ /* 0x002fea0003900000 */
[----:B------:R-:W1:Y:S02]  /*8e80*/  @!P1 SYNCS.PHASECHK.TRANS64 P1, [R2+URZ+0x110], R5 ;  /* 0x00011005020095a7 */ /* 0x000e6400080210ff */
[----:B-1----:R-:W-:Y:S05]  /*8e90*/  @!P1 BRA `(.L_x_111) ;  /* 0xfffffffc00f09947 */ /* 0x002fea000383ffff */
[----:B------:R-:W-:Y:S05]  /*8ea0*/  BRA `(.L_x_110) ;  /* 0xffffffd400c07947 */ /* 0x000fea000383ffff */
.L_x_113:
[----:B--2---:R2:W4:Y:S02]  /*8eb0*/  SYNCS.PHASECHK.TRANS64.TRYWAIT P0, [R100+URZ+0x160], R3 ;  /* 0x00016003640075a7 */ /* 0x00452400080011ff */
[----:B----4-:R-:W-:Y:S05]  /*8ec0*/  @!P0 NANOSLEEP.SYNCS 0x989680 ;  /* 0x009896800000895d */ /* 0x010fea0003900000 */
[----:B------:R-:W4:Y:S02]  /*8ed0*/  @!P0 SYNCS.PHASECHK.TRANS64 P0, [R100+URZ+0x160], R3 ;  /* 0x00016003640085a7 */ /* 0x000f2400080010ff */
[----:B----4-:R-:W-:Y:S05]  /*8ee0*/  @!P0 BRA `(.L_x_113) ;  /* 0xfffffffc00f08947 */ /* 0x010fea000383ffff */
[----:B------:R-:W-:Y:S05]  /*8ef0*/  BRA `(.L_x_112) ;  /* 0xffffffd800107947 */ /* 0x000fea000383ffff */
.L_x_121:
[----:B---3--:R3:W4:Y:S02]  /*8f00*/  SYNCS.PHASECHK.TRANS64.TRYWAIT P0, [R109+URZ+0x110], R4 ;  /* 0x000110046d0075a7 */ /* 0x00872400080011ff */
[----:B----4-:R-:W-:Y:S05]  /*8f10*/  @!P0 NANOSLEEP.SYNCS 0x989680 ;  /* 0x009896800000895d */ /* 0x010fea0003900000 */
[----:B------:R-:W4:Y:S02]  /*8f20*/  @!P0 SYNCS.PHASECHK.TRANS64 P0, [R109+URZ+0x110], R4 ;  /* 0x000110046d0085a7 */ /* 0x000f2400080010ff */
[----:B----4-:R-:W-:Y:S05]  /*8f30*/  @!P0 BRA `(.L_x_121) ;  /* 0xfffffffc00f08947 */ /* 0x010fea000383ffff */
[----:B------:R-:W-:Y:S05]  /*8f40*/  BRA `(.L_x_120) ;  /* 0xffffffe400047947 */ /* 0x000fea000383ffff */
        .weak           $__internal_0_$__cuda_sm10x_tcgen05_guardrail_trap_col_being_dealloced_not_returned_by_alloc
        .type           $__internal_0_$__cuda_sm10x_tcgen05_guardrail_trap_col_being_dealloced_not_returned_by_alloc,@function
        .size           $__internal_0_$__cuda_sm10x_tcgen05_guardrail_trap_col_being_dealloced_not_returned_by_alloc,($__internal_1_$__cuda_sm10x_tcgen05_guardrail_trap_phase_invalid_during_alloc - $__internal_0_$__cuda_sm10x_tcgen05_guardrail_trap_col_being_dealloced_not_returned_by_alloc)
$__internal_0_$__cuda_sm10x_tcgen05_guardrail_trap_col_being_dealloced_not_returned_by_alloc:
[----:B------:R-:W-:Y:S05]  /*8f50*/  BPT.TRAP 0x1 ;  /* 0x000000040000795c */ /* 0x000fea0000300000 */
[----:B------:R-:W-:-:S04]  /*8f60*/  HFMA2 R3, -RZ, RZ, 0, 0 ;  /* 0x00000000ff037431 */ /* 0x000fc800000001ff */
[----:B------:R-:W-:Y:S05]  /*8f70*/  RET.REL.NODEC R2 `(_ZN7cutlass13device_kernelINS_4gemm6kernel13GemmUniversalIN4cute5tupleIJiiiiEEENS1_10collective13CollectiveMmaINS1_35MainloopSm100TmaUmmaWarpSpecializedILi17ELi2ELi4ENS5_IJNS4_1CILi2EEENSA_ILi1EEESC_EEEEENS5_IJNSA_ILi64EEENSA_ILi128EEESF_EEENS_12float_e4m3_tENS5_IJlSC_lEEESI_SJ_NS4_8TiledMMAINS4_8MMA_AtomIJNS4_10MMA_TraitsINS4_19SM100_MMA_F8F6F4_SSEJSI_SI_fSF_SG_NS4_17integral_constantINS4_4UMMA5MajorELSQ_0EEESR_NSO_INSP_7ScaleInELSS_0EEEST_EEEEEENS4_6LayoutINS5_IJSC_SC_SC_EEENS5_IJNSA_ILi0EEESY_SY_EEEEENS5_IJNS4_10UnderscoreES11_S11_EEEEENS4_13SM90_TMA_LOADENS4_14ComposedLayoutINS4_7SwizzleILi2ELi4ELi3EEENS4_18smem_ptr_flag_bitsILi8EEENSW_INS5_IJNSA_ILi8EEESF_EEENS5_IJSF_SC_EEEEEEEvNS4_8identityENS4_23SM90_TMA_LOAD_MULTICASTES1E_vS1F_EENS_8epilogue10collective18CollectiveEpilogueINS1I_23Sm100TmaWarpSpecializedILi2ELi2ELi32ELb0ELb0EEEJSH_NS5_IJNSW_ISF_SC_EES1N_EEESI_SJ_SI_SJ_NS1I_6fusion15FusionCallbacksIS1M_NS1P_17LinearCombinationISI_fSI_fLNS_15FloatRoundStyleE2EEESH_S1O_JEEENS4_5SM1004TMEM4LOAD26SM100_TMEM_LOAD_16dp32b32xES14_S1E_NS4_39AutoVectorizingCopyWithAssumedAlignmentILi128EEENS4_14SM90_TMA_STOREES1E_S20_S20_EEEvvEEEEvNT_6ParamsE) ;  /* 0xffffff7002207950 */ /* 0x000fea0003c3ffff */
        .weak           $__internal_1_$__cuda_sm10x_tcgen05_guardrail_trap_phase_invalid_during_alloc
        .type           $__internal_1_$__cuda_sm10x_tcgen05_guardrail_trap_phase_invalid_during_alloc,@function
        .size           $__internal_1_$__cuda_sm10x_tcgen05_guardrail_trap_phase_invalid_during_alloc,($__internal_2_$__cuda_sm10x_tcgen05_guardrail_trap_unallocated_columns_being_dealloced - $__internal_1_$__cuda_sm10x_tcgen05_guardrail_trap_phase_invalid_during_alloc)
$__internal_1_$__cuda_sm10x_tcgen05_guardrail_trap_phase_invalid_during_alloc:
[----:B------:R-:W-:Y:S05]  /*8f80*/  BPT.TRAP 0x1 ;  /* 0x000000040000795c */ /* 0x000fea0000300000 */
[----:B------:R-:W-:-:S04]  /*8f90*/  MOV R5, 0x0 ;  /* 0x0000000000057802 */ /* 0x000fc80000000f00 */
[----:B------:R-:W-:Y:S05]  /*8fa0*/  RET.REL.NODEC R4 `(_ZN7cutlass13device_kernelINS_4gemm6kernel13GemmUniversalIN4cute5tupleIJiiiiEEENS1_10collective13CollectiveMmaINS1_35MainloopSm100TmaUmmaWarpSpecializedILi17ELi2ELi4ENS5_IJNS4_1CILi2EEENSA_ILi1EEESC_EEEEENS5_IJNSA_ILi64EEENSA_ILi128EEESF_EEENS_12float_e4m3_tENS5_IJlSC_lEEESI_SJ_NS4_8TiledMMAINS4_8MMA_AtomIJNS4_10MMA_TraitsINS4_19SM100_MMA_F8F6F4_SSEJSI_SI_fSF_SG_NS4_17integral_constantINS4_4UMMA5MajorELSQ_0EEESR_NSO_INSP_7ScaleInELSS_0EEEST_EEEEEENS4_6LayoutINS5_IJSC_SC_SC_EEENS5_IJNSA_ILi0EEESY_SY_EEEEENS5_IJNS4_10UnderscoreES11_S11_EEEEENS4_13SM90_TMA_LOADENS4_14ComposedLayoutINS4_7SwizzleILi2ELi4ELi3EEENS4_18smem_ptr_flag_bitsILi8EEENSW_INS5_IJNSA_ILi8EEESF_EEENS5_IJSF_SC_EEEEEEEvNS4_8identityENS4_23SM90_TMA_LOAD_MULTICASTES1E_vS1F_EENS_8epilogue10collective18CollectiveEpilogueINS1I_23Sm100TmaWarpSpecializedILi2ELi2ELi32ELb0ELb0EEEJSH_NS5_IJNSW_ISF_SC_EES1N_EEESI_SJ_SI_SJ_NS1I_6fusion15FusionCallbacksIS1M_NS1P_17LinearCombinationISI_fSI_fLNS_15FloatRoundStyleE2EEESH_S1O_JEEENS4_5SM1004TMEM4LOAD26SM100_TMEM_LOAD_16dp32b32xES14_S1E_NS4_39AutoVectorizingCopyWithAssumedAlignmentILi128EEENS4_14SM90_TMA_STOREES1E_S20_S20_EEEvvEEEEvNT_6ParamsE) ;  /* 0xffffff7004147950 */ /* 0x000fea0003c3ffff */
        .weak           $__internal_2_$__cuda_sm10x_tcgen05_guardrail_trap_unallocated_columns_being_dealloced
        .type           $__internal_2_$__cuda_sm10x_tcgen05_guardrail_trap_unallocated_columns_being_dealloced,@function
        .size           $__internal_2_$__cuda_sm10x_tcgen05_guardrail_trap_unallocated_columns_being_dealloced,(.L_x_189 - $__internal_2_$__cuda_sm10x_tcgen05_guardrail_trap_unallocated_columns_being_dealloced)
$__internal_2_$__cuda_sm10x_tcgen05_guardrail_trap_unallocated_columns_being_dealloced:
[----:B------:R-:W-:Y:S05]  /*8fb0*/  BPT.TRAP 0x1 ;  /* 0x000000040000795c */ /* 0x000fea0000300000 */
[----:B------:R-:W-:-:S04]  /*8fc0*/  HFMA2 R3, -RZ, RZ, 0, 0 ;  /* 0x00000000ff037431 */ /* 0x000fc800000001ff */
[----:B------:R-:W-:Y:S05]  /*8fd0*/  RET.REL.NODEC R2 `(_ZN7cutlass13device_kernelINS_4gemm6kernel13GemmUniversalIN4cute5tupleIJiiiiEEENS1_10collective13CollectiveMmaINS1_35MainloopSm100TmaUmmaWarpSpecializedILi17ELi2ELi4ENS5_IJNS4_1CILi2EEENSA_ILi1EEESC_EEEEENS5_IJNSA_ILi64EEENSA_ILi128EEESF_EEENS_12float_e4m3_tENS5_IJlSC_lEEESI_SJ_NS4_8TiledMMAINS4_8MMA_AtomIJNS4_10MMA_TraitsINS4_19SM100_MMA_F8F6F4_SSEJSI_SI_fSF_SG_NS4_17integral_constantINS4_4UMMA5MajorELSQ_0EEESR_NSO_INSP_7ScaleInELSS_0EEEST_EEEEEENS4_6LayoutINS5_IJSC_SC_SC_EEENS5_IJNSA_ILi0EEESY_SY_EEEEENS5_IJNS4_10UnderscoreES11_S11_EEEEENS4_13SM90_TMA_LOADENS4_14ComposedLayoutINS4_7SwizzleILi2ELi4ELi3EEENS4_18smem_ptr_flag_bitsILi8EEENSW_INS5_IJNSA_ILi8EEESF_EEENS5_IJSF_SC_EEEEEEEvNS4_8identityENS4_23SM90_TMA_LOAD_MULTICASTES1E_vS1F_EENS_8epilogue10collective18CollectiveEpilogueINS1I_23Sm100TmaWarpSpecializedILi2ELi2ELi32ELb0ELb0EEEJSH_NS5_IJNSW_ISF_SC_EES1N_EEESI_SJ_SI_SJ_NS1I_6fusion15FusionCallbacksIS1M_NS1P_17LinearCombinationISI_fSI_fLNS_15FloatRoundStyleE2EEESH_S1O_JEEENS4_5SM1004TMEM4LOAD26SM100_TMEM_LOAD_16dp32b32xES14_S1E_NS4_39AutoVectorizingCopyWithAssumedAlignmentILi128EEENS4_14SM90_TMA_STOREES1E_S20_S20_EEEvvEEEEvNT_6ParamsE) ;  /* 0xffffff7002087950 */ /* 0x000fea0003c3ffff */
.L_x_188:
[----:B------:R-:W-:-:S00]  /*8fe0*/  BRA `(.L_x_188) ;  /* 0xfffffffc00fc7947 */ /* 0x000fc0000383ffff */
[----:B------:R-:W-:-:S00]  /*8ff0*/  NOP ;  /* 0x0000000000007918 */ /* 0x000fc00000000000 */
        /* <DEDUP_REMOVED lines=8> */
.L_x_189:


//--------------------- .nv.global.init           --------------------------
	.section	.nv.global.init,"aw",@progbits
.nv.global.init:
	.type		$str$27,@object
	.size		$str$27,($str$28 - $str$27)
$str$27:
        /*0000*/ 	.byte	0x28, 0x61, 0x64, 0x64, 0x72, 0x65, 0x73, 0x73, 0x20, 0x26, 0x20, 0x6d, 0x61, 0x73, 0x6b, 0x29
        /*0010*/ 	.byte	0x20, 0x3d, 0x3d, 0x20, 0x30, 0x00
	.type		$str$28,@object
	.size		$str$28,($str$26 - $str$28)
$str$28:
        /*0016*/ 	.byte	0x2f, 0x74, 0x6d, 0x70, 0x2f, 0x63, 0x75, 0x74, 0x6c, 0x61, 0x73, 0x73, 0x5f, 0x73, 0x77, 0x65
        /*0026*/ 	.byte	0x65, 0x70, 0x5f, 0x73, 0x72, 0x63, 0x2f, 0x69, 0x6e, 0x63, 0x6c, 0x75, 0x64, 0x65, 0x2f, 0x63
        /*0036*/ 	.byte	0x75, 0x74, 0x65, 0x2f, 0x70, 0x6f, 0x69, 0x6e, 0x74, 0x65, 0x72, 0x5f, 0x66, 0x6c, 0x61, 0x67
        /*0046*/ 	.byte	0x67, 0x65, 0x64, 0x2e, 0x68, 0x70, 0x70, 0x00
	.type		$str$26,@object
	.size		$str$26,($str$25 - $str$26)
$str$26:
        /*004e*/ 	.byte	0x2f, 0x74, 0x6d, 0x70, 0x2f, 0x63, 0x75, 0x74, 0x6c, 0x61, 0x73, 0x73, 0x5f, 0x73, 0x77, 0x65
        /*005e*/ 	.byte	0x65, 0x70, 0x5f, 0x73, 0x72, 0x63, 0x2f, 0x69, 0x6e, 0x63, 0x6c, 0x75, 0x64, 0x65, 0x2f, 0x63
        /*006e*/ 	.byte	0x75, 0x74, 0x65, 0x2f, 0x61, 0x74, 0x6f, 0x6d, 0x2f, 0x63, 0x6f, 0x70, 0x79, 0x5f, 0x74, 0x72
        /*007e*/ 	.byte	0x61, 0x69, 0x74, 0x73, 0x5f, 0x73, 0x6d, 0x31, 0x30, 0x30, 0x2e, 0x68, 0x70, 0x70, 0x00
	.type		$str$25,@object
	.size		$str$25,(__unnamed_1 - $str$25)
$str$25:
        /*008d*/ 	.byte	0x28, 0x28, 0x75, 0x69, 0x6e, 0x74, 0x33, 0x32, 0x5f, 0x74, 0x28, 0x74, 0x68, 0x72, 0x65, 0x61
        /*009d*/ 	.byte	0x64, 0x49, 0x64, 0x78, 0x2e, 0x78, 0x29, 0x20, 0x2f, 0x20, 0x33, 0x32, 0x29, 0x20, 0x25, 0x20
        /*00ad*/ 	.byte	0x34, 0x29, 0x20, 0x3d, 0x3d, 0x20, 0x28, 0x28, 0x28, 0x74, 0x6d, 0x65, 0x6d, 0x5f, 0x61, 0x64
        /*00bd*/ 	.byte	0x64, 0x72, 0x20, 0x3e, 0x3e, 0x20, 0x31, 0x36, 0x29, 0x20, 0x2f, 0x20, 0x33, 0x32, 0x29, 0x20
        /*00cd*/ 	.byte	0x25, 0x20, 0x34, 0x29, 0x00
	.type		__unnamed_1,@object
	.size		__unnamed_1,(__unnamed_2 - __unnamed_1)
__unnamed_1:
        /*00d2*/ 	.byte	0x61, 0x75, 0x74, 0x6f, 0x20, 0x63, 0x75, 0x74, 0x65, 0x3a, 0x3a, 0x61, 0x73, 0x5f, 0x70, 0x6f
        /* <DEDUP_REMOVED lines=24> */
        /*0262*/ 	.byte	0x3c, 0x34, 0x30, 0x39, 0x36, 0x3e, 0x3e, 0x3e, 0x3e, 0x5d, 0x00
	.type		__unnamed_2,@object
	.size		__unnamed_2,(.L_2 - __unnamed_2)
__unnamed_2:
        /* <DEDUP_REMOVED lines=40> */
        /*04ed*/ 	.byte	0x74, 0x65, 0x3a, 0x3a, 0x43, 0x3c, 0x30, 0x3e, 0x3e, 0x3e, 0x3e, 0x5d, 0x00
.L_2:


//--------------------- .nv.shared._ZN7cutlass13device_kernelINS_4gemm6kernel13GemmUniversalIN4cute5tupleIJiiiiEEENS1_10collective13CollectiveMmaINS1_35MainloopSm100TmaUmmaWarpSpecializedILi17ELi2ELi4ENS5_IJNS4_1CILi2EEENSA_ILi1EEESC_EEEEENS5_IJNSA_ILi64EEENSA_ILi128EEESF_EEENS_12float_e4m3_tENS5_IJlSC_lEEESI_SJ_NS4_8TiledMMAINS4_8MMA_AtomIJNS4_10MMA_TraitsINS4_19SM100_MMA_F8F6F4_SSEJSI_SI_fSF_SG_NS4_17integral_constantINS4_4UMMA5MajorELSQ_0EEESR_NSO_INSP_7ScaleInELSS_0EEEST_EEEEEENS4_6LayoutINS5_IJSC_SC_SC_EEENS5_IJNSA_ILi0EEESY_SY_EEEEENS5_IJNS4_10UnderscoreES11_S11_EEEEENS4_13SM90_TMA_LOADENS4_14ComposedLayoutINS4_7SwizzleILi2ELi4ELi3EEENS4_18smem_ptr_flag_bitsILi8EEENSW_INS5_IJNSA_ILi8EEESF_EEENS5_IJSF_SC_EEEEEEEvNS4_8identityENS4_23SM90_TMA_LOAD_MULTICASTES1E_vS1F_EENS_8epilogue10collective18CollectiveEpilogueINS1I_23Sm100TmaWarpSpecializedILi2ELi2ELi32ELb0ELb0EEEJSH_NS5_IJNSW_ISF_SC_EES1N_EEESI_SJ_SI_SJ_NS1I_6fusion15FusionCallbacksIS1M_NS1P_17LinearCombinationISI_fSI_fLNS_15FloatRoundStyleE2EEESH_S1O_JEEENS4_5SM1004TMEM4LOAD26SM100_TMEM_LOAD_16dp32b32xES14_S1E_NS4_39AutoVectorizingCopyWithAssumedAlignmentILi128EEENS4_14SM90_TMA_STOREES1E_S20_S20_EEEvvEEEEvNT_6ParamsE --------------------------
	.section	.nv.shared._ZN7cutlass13device_kernelINS_4gemm6kernel13GemmUniversalIN4cute5tupleIJiiiiEEENS1_10collective13CollectiveMmaINS1_35MainloopSm100TmaUmmaWarpSpecializedILi17ELi2ELi4ENS5_IJNS4_1CILi2EEENSA_ILi1EEESC_EEEEENS5_IJNSA_ILi64EEENSA_ILi128EEESF_EEENS_12float_e4m3_tENS5_IJlSC_lEEESI_SJ_NS4_8TiledMMAINS4_8MMA_AtomIJNS4_10MMA_TraitsINS4_19SM100_MMA_F8F6F4_SSEJSI_SI_fSF_SG_NS4_17integral_constantINS4_4UMMA5MajorELSQ_0EEESR_NSO_INSP_7ScaleInELSS_0EEEST_EEEEEENS4_6LayoutINS5_IJSC_SC_SC_EEENS5_IJNSA_ILi0EEESY_SY_EEEEENS5_IJNS4_10UnderscoreES11_S11_EEEEENS4_13SM90_TMA_LOADENS4_14ComposedLayoutINS4_7SwizzleILi2ELi4ELi3EEENS4_18smem_ptr_flag_bitsILi8EEENSW_INS5_IJNSA_ILi8EEESF_EEENS5_IJSF_SC_EEEEEEEvNS4_8identityENS4_23SM90_TMA_LOAD_MULTICASTES1E_vS1F_EENS_8epilogue10collective18CollectiveEpilogueINS1I_23Sm100TmaWarpSpecializedILi2ELi2ELi32ELb0ELb0EEEJSH_NS5_IJNSW_ISF_SC_EES1N_EEESI_SJ_SI_SJ_NS1I_6fusion15FusionCallbacksIS1M_NS1P_17LinearCombinationISI_fSI_fLNS_15FloatRoundStyleE2EEESH_S1O_JEEENS4_5SM1004TMEM4LOAD26SM100_TMEM_LOAD_16dp32b32xES14_S1E_NS4_39AutoVectorizingCopyWithAssumedAlignmentILi128EEENS4_14SM90_TMA_STOREES1E_S20_S20_EEEvvEEEEvNT_6ParamsE,"aw",@nobits
	.sectionflags	@""
	.align	16
	.zero		1024


//--------------------- .nv.shared.reserved.0     --------------------------
	.section	.nv.shared.reserved.0,"aw",@nobits
	.weak		__nv_reservedSMEM_offset_0_alias
	.size		__nv_reservedSMEM_offset_0_alias, 0, 64
	.other		__nv_reservedSMEM_offset_0_alias,@"STO_CUDA_RESERVED_SHARED STV_DEFAULT"
__nv_reservedSMEM_offset_0_alias:
	.zero		0
.nv.shared.reserved.0:
	.zero		64
	.weak		__nv_reservedSMEM_tcgen05_partition
	.type		__nv_reservedSMEM_tcgen05_partition,@object
	.size		__nv_reservedSMEM_tcgen05_partition,(.L_0 - __nv_reservedSMEM_tcgen05_partition)
__nv_reservedSMEM_tcgen05_partition:
	.zero		32
.L_0:


//--------------------- .nv.global                --------------------------
	.section	.nv.global,"aw",@nobits
.nv.global:
	.type		_ZN40_INTERNAL_0b0ede30_4_k_cu_b1af4ea7_102164cute1_E,@object
	.size		_ZN40_INTERNAL_0b0ede30_4_k_cu_b1af4ea7_102164cute1_E,(_ZN40_INTERNAL_0b0ede30_4_k_cu_b1af4ea7_102164cuda3std3__45__cpo6cbeginE - _ZN40_INTERNAL_0b0ede30_4_k_cu_b1af4ea7_102164cute1_E)
_ZN40_INTERNAL_0b0ede30_4_k_cu_b1af4ea7_102164cute1_E:
	.zero		1
	.type		_ZN40_INTERNAL_0b0ede30_4_k_cu_b1af4ea7_102164cuda3std3__45__cpo6cbeginE,@object
	.size		_ZN40_INTERNAL_0b0ede30_4_k_cu_b1af4ea7_102164cuda3std3__45__cpo6cbeginE,(_ZN40_INTERNAL_0b0ede30_4_k_cu_b1af4ea7_102164cuda3std3__48in_placeE - _ZN40_INTERNAL_0b0ede30_4_k_cu_b1af4ea7_102164cuda3std3__45__cpo6cbeginE)
_ZN40_INTERNAL_0b0ede30_4_k_cu_b1af4ea7_102164cuda3std3__45__cpo6cbeginE:
	.zero		1
	.type		_ZN40_INTERNAL_0b0ede30_4_k_cu_b1af4ea7_102164cuda3std3__48in_placeE,@object
	.size		_ZN40_INTERNAL_0b0ede30_4_k_cu_b1af4ea7_102164cuda3std3__48in_placeE,(_ZN40_INTERNAL_0b0ede30_4_k_cu_b1af4ea7_102164cuda3std6ranges3__45__cpo9iter_moveE - _ZN40_INTERNAL_0b0ede30_4_k_cu_b1af4ea7_102164cuda3std3__48in_placeE)
_ZN40_INTERNAL_0b0ede30_4_k_cu_b1af4ea7_102164cuda3std3__48in_placeE:
	.zero		1
	.type		_ZN40_INTERNAL_0b0ede30_4_k_cu_b1af4ea7_102164cuda3std6ranges3__45__cpo9iter_moveE,@object
	.size		_ZN40_INTERNAL_0b0ede30_4_k_cu_b1af4ea7_102164cuda3std6ranges3__45__cpo9iter_moveE,(_ZN40_INTERNAL_0b0ede30_4_k_cu_b1af4ea7_102164cuda3std3__45__cpo5beginE - _ZN40_INTERNAL_0b0ede30_4_k_cu_b1af4ea7_102164cuda3std6ranges3__45__cpo9iter_moveE)
_ZN40_INTERNAL_0b0ede30_4_k_cu_b1af4ea7_102164cuda3std6ranges3__45__cpo9iter_moveE:
	.zero		1
	.type		_ZN40_INTERNAL_0b0ede30_4_k_cu_b1af4ea7_102164cuda3std3__45__cpo5beginE,@object
	.size		_ZN40_INTERNAL_0b0ede30_4_k_cu_b1af4ea7_102164cuda3std3__45__cpo5beginE,(_ZN40_INTERNAL_0b0ede30_4_k_cu_b1af4ea7_102164cuda3std3__442_GLOBAL__N__0b0ede30_4_k_cu_b1af4ea7_102166ignoreE - _ZN40_INTERNAL_0b0ede30_4_k_cu_b1af4ea7_102164cuda3std3__45__cpo5beginE)
_ZN40_INTERNAL_0b0ede30_4_k_cu_b1af4ea7_102164cuda3std3__45__cpo5beginE:
	.zero		1
	.type		_ZN40_INTERNAL_0b0ede30_4_k_cu_b1af4ea7_102164cuda3std3__442_GLOBAL__N__0b0ede30_4_k_cu_b1af4ea7_102166ignoreE,@object
	.size		_ZN40_INTERNAL_0b0ede30_4_k_cu_b1af4ea7_102164cuda3std3__442_GLOBAL__N__0b0ede30_4_k_cu_b1af4ea7_102166ignoreE,(_ZN40_INTERNAL_0b0ede30_4_k_cu_b1af4ea7_102164cute7productE - _ZN40_INTERNAL_0b0ede30_4_k_cu_b1af4ea7_102164cuda3std3__442_GLOBAL__N__0b0ede30_4_k_cu_b1af4ea7_102166ignoreE)
_ZN40_INTERNAL_0b0ede30_4_k_cu_b1af4ea7_102164cuda3std3__442_GLOBAL__N__0b0ede30_4_k_cu_b1af4ea7_102166ignoreE:
	.zero		1
	.type		_ZN40_INTERNAL_0b0ede30_4_k_cu_b1af4ea7_102164cute7productE,@object
	.size		_ZN40_INTERNAL_0b0ede30_4_k_cu_b1af4ea7_102164cute7productE,(_ZN40_INTERNAL_0b0ede30_4_k_cu_b1af4ea7_102164cuda3std3__45__cpo3endE - _ZN40_INTERNAL_0b0ede30_4_k_cu_b1af4ea7_102164cute7productE)
_ZN40_INTERNAL_0b0ede30_4_k_cu_b1af4ea7_102164cute7productE:
	.zero		1
	.type		_ZN40_INTERNAL_0b0ede30_4_k_cu_b1af4ea7_102164cuda3std3__45__cpo3endE,@object
	.size		_ZN40_INTERNAL_0b0ede30_4_k_cu_b1af4ea7_102164cuda3std3__45__cpo3endE,(_ZN40_INTERNAL_0b0ede30_4_k_cu_b1af4ea7_102164cuda3std3__419piecewise_constructE - _ZN40_INTERNAL_0b0ede30_4_k_cu_b1af4ea7_102164cuda3std3__45__cpo3endE)
_ZN40_INTERNAL_0b0ede30_4_k_cu_b1af4ea7_102164cuda3std3__45__cpo3endE:
	.zero		1
	.type		_ZN40_INTERNAL_0b0ede30_4_k_cu_b1af4ea7_102164cuda3std3__419piecewise_constructE,@object
	.size		_ZN40_INTERNAL_0b0ede30_4_k_cu_b1af4ea7_102164cuda3std3__419piecewise_constructE,(_ZN40_INTERNAL_0b0ede30_4_k_cu_b1af4ea7_102164cuda3std3__45__cpo4cendE - _ZN40_INTERNAL_0b0ede30_4_k_cu_b1af4ea7_102164cuda3std3__419piecewise_constructE)
_ZN40_INTERNAL_0b0ede30_4_k_cu_b1af4ea7_102164cuda3std3__419piecewise_constructE:
	.zero		1
	.type		_ZN40_INTERNAL_0b0ede30_4_k_cu_b1af4ea7_102164cuda3std3__45__cpo4cendE,@object
	.size		_ZN40_INTERNAL_0b0ede30_4_k_cu_b1af4ea7_102164cuda3std3__45__cpo4cendE,(_ZN40_INTERNAL_0b0ede30_4_k_cu_b1af4ea7_102164cuda3std6ranges3__45__cpo4swapE - _ZN40_INTERNAL_0b0ede30_4_k_cu_b1af4ea7_102164cuda3std3__45__cpo4cendE)
_ZN40_INTERNAL_0b0ede30_4_k_cu_b1af4ea7_102164cuda3std3__45__cpo4cendE:
	.zero		1
	.type		_ZN40_INTERNAL_0b0ede30_4_k_cu_b1af4ea7_102164cuda3std6ranges3__45__cpo4swapE,@object
	.size		_ZN40_INTERNAL_0b0ede30_4_k_cu_b1af4ea7_102164cuda3std6ranges3__45__cpo4swapE,(.L_10 - _ZN40_INTERNAL_0b0ede30_4_k_cu_b1af4ea7_102164cuda3std6ranges3__45__cpo4swapE)
_ZN40_INTERNAL_0b0ede30_4_k_cu_b1af4ea7_102164cuda3std6ranges3__45__cpo4swapE:
	.zero		1
.L_10:


//--------------------- .nv.constant0._ZN7cutlass13device_kernelINS_4gemm6kernel13GemmUniversalIN4cute5tupleIJiiiiEEENS1_10collective13CollectiveMmaINS1_35MainloopSm100TmaUmmaWarpSpecializedILi17ELi2ELi4ENS5_IJNS4_1CILi2EEENSA_ILi1EEESC_EEEEENS5_IJNSA_ILi64EEENSA_ILi128EEESF_EEENS_12float_e4m3_tENS5_IJlSC_lEEESI_SJ_NS4_8TiledMMAINS4_8MMA_AtomIJNS4_10MMA_TraitsINS4_19SM100_MMA_F8F6F4_SSEJSI_SI_fSF_SG_NS4_17integral_constantINS4_4UMMA5MajorELSQ_0EEESR_NSO_INSP_7ScaleInELSS_0EEEST_EEEEEENS4_6LayoutINS5_IJSC_SC_SC_EEENS5_IJNSA_ILi0EEESY_SY_EEEEENS5_IJNS4_10UnderscoreES11_S11_EEEEENS4_13SM90_TMA_LOADENS4_14ComposedLayoutINS4_7SwizzleILi2ELi4ELi3EEENS4_18smem_ptr_flag_bitsILi8EEENSW_INS5_IJNSA_ILi8EEESF_EEENS5_IJSF_SC_EEEEEEEvNS4_8identityENS4_23SM90_TMA_LOAD_MULTICASTES1E_vS1F_EENS_8epilogue10collective18CollectiveEpilogueINS1I_23Sm100TmaWarpSpecializedILi2ELi2ELi32ELb0ELb0EEEJSH_NS5_IJNSW_ISF_SC_EES1N_EEESI_SJ_SI_SJ_NS1I_6fusion15FusionCallbacksIS1M_NS1P_17LinearCombinationISI_fSI_fLNS_15FloatRoundStyleE2EEESH_S1O_JEEENS4_5SM1004TMEM4LOAD26SM100_TMEM_LOAD_16dp32b32xES14_S1E_NS4_39AutoVectorizingCopyWithAssumedAlignmentILi128EEENS4_14SM90_TMA_STOREES1E_S20_S20_EEEvvEEEEvNT_6ParamsE --------------------------
	.section	.nv.constant0._ZN7cutlass13device_kernelINS_4gemm6kernel13GemmUniversalIN4cute5tupleIJiiiiEEENS1_10collective13CollectiveMmaINS1_35MainloopSm100TmaUmmaWarpSpecializedILi17ELi2ELi4ENS5_IJNS4_1CILi2EEENSA_ILi1EEESC_EEEEENS5_IJNSA_ILi64EEENSA_ILi128EEESF_EEENS_12float_e4m3_tENS5_IJlSC_lEEESI_SJ_NS4_8TiledMMAINS4_8MMA_AtomIJNS4_10MMA_TraitsINS4_19SM100_MMA_F8F6F4_SSEJSI_SI_fSF_SG_NS4_17integral_constantINS4_4UMMA5MajorELSQ_0EEESR_NSO_INSP_7ScaleInELSS_0EEEST_EEEEEENS4_6LayoutINS5_IJSC_SC_SC_EEENS5_IJNSA_ILi0EEESY_SY_EEEEENS5_IJNS4_10UnderscoreES11_S11_EEEEENS4_13SM90_TMA_LOADENS4_14ComposedLayoutINS4_7SwizzleILi2ELi4ELi3EEENS4_18smem_ptr_flag_bitsILi8EEENSW_INS5_IJNSA_ILi8EEESF_EEENS5_IJSF_SC_EEEEEEEvNS4_8identityENS4_23SM90_TMA_LOAD_MULTICASTES1E_vS1F_EENS_8epilogue10collective18CollectiveEpilogueINS1I_23Sm100TmaWarpSpecializedILi2ELi2ELi32ELb0ELb0EEEJSH_NS5_IJNSW_ISF_SC_EES1N_EEESI_SJ_SI_SJ_NS1I_6fusion15FusionCallbacksIS1M_NS1P_17LinearCombinationISI_fSI_fLNS_15FloatRoundStyleE2EEESH_S1O_JEEENS4_5SM1004TMEM4LOAD26SM100_TMEM_LOAD_16dp32b32xES14_S1E_NS4_39AutoVectorizingCopyWithAssumedAlignmentILi128EEENS4_14SM90_TMA_STOREES1E_S20_S20_EEEvvEEEEvNT_6ParamsE,"a",@progbits
	.sectionflags	@""
	.align	4
.nv.constant0._ZN7cutlass13device_kernelINS_4gemm6kernel13GemmUniversalIN4cute5tupleIJiiiiEEENS1_10collective13CollectiveMmaINS1_35MainloopSm100TmaUmmaWarpSpecializedILi17ELi2ELi4ENS5_IJNS4_1CILi2EEENSA_ILi1EEESC_EEEEENS5_IJNSA_ILi64EEENSA_ILi128EEESF_EEENS_12float_e4m3_tENS5_IJlSC_lEEESI_SJ_NS4_8TiledMMAINS4_8MMA_AtomIJNS4_10MMA_TraitsINS4_19SM100_MMA_F8F6F4_SSEJSI_SI_fSF_SG_NS4_17integral_constantINS4_4UMMA5MajorELSQ_0EEESR_NSO_INSP_7ScaleInELSS_0EEEST_EEEEEENS4_6LayoutINS5_IJSC_SC_SC_EEENS5_IJNSA_ILi0EEESY_SY_EEEEENS5_IJNS4_10UnderscoreES11_S11_EEEEENS4_13SM90_TMA_LOADENS4_14ComposedLayoutINS4_7SwizzleILi2ELi4ELi3EEENS4_18smem_ptr_flag_bitsILi8EEENSW_INS5_IJNSA_ILi8EEESF_EEENS5_IJSF_SC_EEEEEEEvNS4_8identityENS4_23SM90_TMA_LOAD_MULTICASTES1E_vS1F_EENS_8epilogue10collective18CollectiveEpilogueINS1I_23Sm100TmaWarpSpecializedILi2ELi2ELi32ELb0ELb0EEEJSH_NS5_IJNSW_ISF_SC_EES1N_EEESI_SJ_SI_SJ_NS1I_6fusion15FusionCallbacksIS1M_NS1P_17LinearCombinationISI_fSI_fLNS_15FloatRoundStyleE2EEESH_S1O_JEEENS4_5SM1004TMEM4LOAD26SM100_TMEM_LOAD_16dp32b32xES14_S1E_NS4_39AutoVectorizingCopyWithAssumedAlignmentILi128EEENS4_14SM90_TMA_STOREES1E_S20_S20_EEEvvEEEEvNT_6ParamsE:
	.zero		2944


//--------------------- SYMBOLS --------------------------

	.type		.nv.reservedSmem.offset0,@object
	.size		.nv.reservedSmem.offset0,0x4
	.type		.nv.reservedSmem.cap,@object
	.size		.nv.reservedSmem.cap,0x4
	.type		__assertfail,@function
